//
// Generated by NVIDIA NVVM Compiler
//
// Compiler Build ID: CL-36424714
// Cuda compilation tools, release 13.0, V13.0.88
// Based on NVVM 20.0.0
//

.version 9.0
.target sm_100
.address_size 64

	// .globl	_Z13FloydWarshallPiS_ii

.visible .entry _Z13FloydWarshallPiS_ii(
	.param .u64 .ptr .align 1 _Z13FloydWarshallPiS_ii_param_0,
	.param .u64 .ptr .align 1 _Z13FloydWarshallPiS_ii_param_1,
	.param .u32 _Z13FloydWarshallPiS_ii_param_2,
	.param .u32 _Z13FloydWarshallPiS_ii_param_3
)
{
	.reg .pred 	%p<13>;
	.reg .b32 	%r<24>;
	.reg .b64 	%rd<20>;

	ld.param.u64 	%rd3, [_Z13FloydWarshallPiS_ii_param_0];
	ld.param.u64 	%rd4, [_Z13FloydWarshallPiS_ii_param_1];
	ld.param.u32 	%r7, [_Z13FloydWarshallPiS_ii_param_2];
	ld.param.u32 	%r8, [_Z13FloydWarshallPiS_ii_param_3];
	cvta.to.global.u64 	%rd1, %rd4;
	cvta.to.global.u64 	%rd2, %rd3;
	mov.u32 	%r9, %tid.x;
	mov.u32 	%r10, %ctaid.x;
	mov.u32 	%r11, %ntid.x;
	mad.lo.s32 	%r1, %r10, %r11, %r9;
	mul.lo.s32 	%r12, %r7, %r7;
	setp.ge.s32 	%p1, %r1, %r12;
	@%p1 bra 	$L__BB0_6;
	div.s32 	%r2, %r1, %r7;
	mul.lo.s32 	%r13, %r2, %r7;
	sub.s32 	%r3, %r1, %r13;
	setp.ge.s32 	%p2, %r2, %r3;
	setp.eq.s32 	%p3, %r2, %r8;
	setp.eq.s32 	%p4, %r3, %r8;
	or.pred  	%p5, %p3, %p4;
	or.pred  	%p6, %p5, %p2;
	@%p6 bra 	$L__BB0_6;
	add.s32 	%r14, %r13, %r8;
	mul.wide.s32 	%rd5, %r14, 4;
	add.s64 	%rd6, %rd2, %rd5;
	ld.global.u32 	%r15, [%rd6];
	mad.lo.s32 	%r16, %r8, %r7, %r3;
	mul.wide.s32 	%rd7, %r16, 4;
	add.s64 	%rd8, %rd2, %rd7;
	ld.global.u32 	%r17, [%rd8];
	add.s32 	%r5, %r17, %r15;
	setp.eq.s32 	%p7, %r15, 0;
	setp.eq.s32 	%p8, %r17, 0;
	or.pred  	%p9, %p7, %p8;
	@%p9 bra 	$L__BB0_5;
	add.s32 	%r6, %r13, %r3;
	mul.wide.s32 	%rd9, %r6, 4;
	add.s64 	%rd10, %rd2, %rd9;
	ld.global.u32 	%r19, [%rd10];
	setp.ge.s32 	%p10, %r5, %r19;
	setp.ne.s32 	%p11, %r19, 0;
	and.pred  	%p12, %p10, %p11;
	@%p12 bra 	$L__BB0_5;
	add.s64 	%rd17, %rd1, %rd9;
	st.global.u32 	[%rd17], %r5;
	mad.lo.s32 	%r23, %r3, %r7, %r2;
	mul.wide.s32 	%rd18, %r23, 4;
	add.s64 	%rd19, %rd1, %rd18;
	st.global.u32 	[%rd19], %r5;
	bra.uni 	$L__BB0_6;
$L__BB0_5:
	add.s32 	%r20, %r13, %r3;
	mul.wide.s32 	%rd11, %r20, 4;
	add.s64 	%rd12, %rd2, %rd11;
	ld.global.u32 	%r21, [%rd12];
	add.s64 	%rd13, %rd1, %rd11;
	st.global.u32 	[%rd13], %r21;
	mad.lo.s32 	%r22, %r3, %r7, %r2;
	mul.wide.s32 	%rd14, %r22, 4;
	add.s64 	%rd15, %rd1, %rd14;
	st.global.u32 	[%rd15], %r21;
$L__BB0_6:
	ret;

}
	// .globl	_Z14CompressOutputPiiS_S_i
.visible .entry _Z14CompressOutputPiiS_S_i(
	.param .u64 .ptr .align 1 _Z14CompressOutputPiiS_S_i_param_0,
	.param .u32 _Z14CompressOutputPiiS_S_i_param_1,
	.param .u64 .ptr .align 1 _Z14CompressOutputPiiS_S_i_param_2,
	.param .u64 .ptr .align 1 _Z14CompressOutputPiiS_S_i_param_3,
	.param .u32 _Z14CompressOutputPiiS_S_i_param_4
)
{
	.reg .pred 	%p<6>;
	.reg .b32 	%r<20>;
	.reg .b64 	%rd<23>;

	ld.param.u64 	%rd1, [_Z14CompressOutputPiiS_S_i_param_0];
	ld.param.u32 	%r6, [_Z14CompressOutputPiiS_S_i_param_1];
	ld.param.u64 	%rd2, [_Z14CompressOutputPiiS_S_i_param_2];
	ld.param.u64 	%rd3, [_Z14CompressOutputPiiS_S_i_param_3];
	ld.param.u32 	%r7, [_Z14CompressOutputPiiS_S_i_param_4];
	mov.u32 	%r8, %tid.x;
	mov.u32 	%r9, %ctaid.x;
	mov.u32 	%r10, %ntid.x;
	mad.lo.s32 	%r1, %r9, %r10, %r8;
	mul.lo.s32 	%r11, %r6, %r6;
	setp.ge.s32 	%p1, %r1, %r11;
	@%p1 bra 	$L__BB1_4;
	div.s32 	%r2, %r1, %r6;
	mul.lo.s32 	%r12, %r2, %r6;
	sub.s32 	%r3, %r1, %r12;
	setp.eq.s32 	%p2, %r2, %r3;
	@%p2 bra 	$L__BB1_4;
	cvta.to.global.u64 	%rd4, %rd2;
	mul.wide.s32 	%rd5, %r2, 4;
	add.s64 	%rd6, %rd4, %rd5;
	ld.global.u32 	%r4, [%rd6];
	mul.wide.s32 	%rd7, %r3, 4;
	add.s64 	%rd8, %rd4, %rd7;
	ld.global.u32 	%r13, [%rd8];
	setp.eq.s32 	%p3, %r4, 0;
	setp.eq.s32 	%p4, %r13, 0;
	or.pred  	%p5, %p3, %p4;
	@%p5 bra 	$L__BB1_4;
	cvt.s64.s32 	%rd9, %r4;
	cvt.s64.s32 	%rd10, %r13;
	cvta.to.global.u64 	%rd11, %rd3;
	add.s32 	%r14, %r4, -1;
	add.s32 	%r15, %r13, -1;
	mad.lo.s32 	%r16, %r2, %r6, %r3;
	cvta.to.global.u64 	%rd12, %rd1;
	mul.wide.s32 	%rd13, %r16, 4;
	add.s64 	%rd14, %rd12, %rd13;
	ld.global.u32 	%r17, [%rd14];
	mul.lo.s32 	%r18, %r14, %r7;
	cvt.s64.s32 	%rd15, %r18;
	add.s64 	%rd16, %rd15, %rd10;
	shl.b64 	%rd17, %rd16, 2;
	add.s64 	%rd18, %rd11, %rd17;
	st.global.u32 	[%rd18+-4], %r17;
	mul.lo.s32 	%r19, %r15, %r7;
	cvt.s64.s32 	%rd19, %r19;
	add.s64 	%rd20, %rd19, %rd9;
	shl.b64 	%rd21, %rd20, 2;
	add.s64 	%rd22, %rd11, %rd21;
	st.global.u32 	[%rd22+-4], %r17;
$L__BB1_4:
	ret;

}
	// .globl	_Z20GeneratePermutationsPiiii
.visible .entry _Z20GeneratePermutationsPiiii(
	.param .u64 .ptr .align 1 _Z20GeneratePermutationsPiiii_param_0,
	.param .u32 _Z20GeneratePermutationsPiiii_param_1,
	.param .u32 _Z20GeneratePermutationsPiiii_param_2,
	.param .u32 _Z20GeneratePermutationsPiiii_param_3
)
{
	.reg .pred 	%p<56>;
	.reg .b16 	%rs<15>;
	.reg .b32 	%r<298>;
	.reg .b64 	%rd<23>;

	ld.param.u64 	%rd8, [_Z20GeneratePermutationsPiiii_param_0];
	ld.param.u32 	%r132, [_Z20GeneratePermutationsPiiii_param_1];
	ld.param.u32 	%r133, [_Z20GeneratePermutationsPiiii_param_2];
	ld.param.u32 	%r134, [_Z20GeneratePermutationsPiiii_param_3];
	cvta.to.global.u64 	%rd1, %rd8;
	mov.u32 	%r135, %tid.x;
	mov.u32 	%r136, %ctaid.x;
	mov.u32 	%r137, %ntid.x;
	mad.lo.s32 	%r1, %r136, %r137, %r135;
	add.s32 	%r254, %r134, %r1;
	setp.ge.s32 	%p1, %r254, %r133;
	@%p1 bra 	$L__BB2_95;
	setp.lt.s32 	%p2, %r132, 3;
	mov.b32 	%r253, 2;
	mov.b32 	%r241, 1;
	@%p2 bra 	$L__BB2_8;
	add.s32 	%r3, %r132, -2;
	add.s32 	%r143, %r132, -3;
	and.b32  	%r4, %r3, 3;
	setp.lt.u32 	%p3, %r143, 3;
	mov.b32 	%r241, 1;
	mov.b32 	%r243, 2;
	@%p3 bra 	$L__BB2_5;
	and.b32  	%r5, %r3, -4;
	mov.b32 	%r241, 1;
	mov.b32 	%r243, 2;
$L__BB2_4:
	mul.lo.s32 	%r146, %r243, %r241;
	mad.lo.s32 	%r147, %r146, %r243, %r146;
	add.s32 	%r148, %r243, 2;
	mul.lo.s32 	%r149, %r148, %r147;
	add.s32 	%r150, %r243, 3;
	mul.lo.s32 	%r241, %r150, %r149;
	add.s32 	%r243, %r243, 4;
	setp.eq.s32 	%p4, %r148, %r5;
	@%p4 bra 	$L__BB2_5;
	bra.uni 	$L__BB2_4;
$L__BB2_5:
	setp.eq.s32 	%p5, %r4, 0;
	mov.u32 	%r253, %r132;
	@%p5 bra 	$L__BB2_8;
	mov.b32 	%r240, 0;
$L__BB2_7:
	.pragma "nounroll";
	mul.lo.s32 	%r241, %r243, %r241;
	add.s32 	%r243, %r243, 1;
	add.s32 	%r240, %r240, 1;
	setp.ne.s32 	%p6, %r240, %r4;
	mov.u32 	%r253, %r132;
	@%p6 bra 	$L__BB2_7;
$L__BB2_8:
	setp.lt.s32 	%p7, %r132, 1;
	@%p7 bra 	$L__BB2_17;
	mul.lo.s32 	%r17, %r132, %r1;
	and.b32  	%r18, %r132, 3;
	setp.lt.u32 	%p8, %r132, 4;
	mov.b32 	%r245, 0;
	@%p8 bra 	$L__BB2_12;
	and.b32  	%r245, %r132, 2147483644;
	mov.b32 	%r252, 0;
$L__BB2_11:
	.pragma "nounroll";
	add.s32 	%r154, %r253, -1;
	div.s32 	%r155, %r254, %r241;
	add.s32 	%r156, %r252, %r17;
	mul.wide.s32 	%rd9, %r156, 4;
	add.s64 	%rd10, %rd1, %rd9;
	st.global.u32 	[%rd10], %r155;
	mul.lo.s32 	%r157, %r155, %r241;
	sub.s32 	%r158, %r254, %r157;
	div.s32 	%r159, %r241, %r154;
	max.s32 	%r160, %r154, 2;
	add.s32 	%r161, %r160, -1;
	div.s32 	%r162, %r158, %r159;
	st.global.u32 	[%rd10+4], %r162;
	mul.lo.s32 	%r163, %r162, %r159;
	sub.s32 	%r164, %r158, %r163;
	div.s32 	%r165, %r159, %r161;
	max.u32 	%r166, %r161, 2;
	add.s32 	%r167, %r166, -1;
	div.s32 	%r168, %r164, %r165;
	st.global.u32 	[%rd10+8], %r168;
	mul.lo.s32 	%r169, %r168, %r165;
	sub.s32 	%r170, %r164, %r169;
	div.s32 	%r171, %r165, %r167;
	max.u32 	%r172, %r167, 2;
	add.s32 	%r173, %r172, -1;
	div.s32 	%r174, %r170, %r171;
	st.global.u32 	[%rd10+12], %r174;
	mul.lo.s32 	%r175, %r174, %r171;
	sub.s32 	%r254, %r170, %r175;
	div.s32 	%r241, %r171, %r173;
	max.u32 	%r253, %r173, 2;
	add.s32 	%r252, %r252, 4;
	setp.eq.s32 	%p9, %r252, %r245;
	@%p9 bra 	$L__BB2_12;
	bra.uni 	$L__BB2_11;
$L__BB2_12:
	setp.eq.s32 	%p10, %r18, 0;
	@%p10 bra 	$L__BB2_17;
	setp.eq.s32 	%p11, %r18, 1;
	@%p11 bra 	$L__BB2_15;
	add.s32 	%r176, %r253, -1;
	div.s32 	%r177, %r254, %r241;
	add.s32 	%r178, %r245, %r17;
	mul.wide.s32 	%rd11, %r178, 4;
	add.s64 	%rd12, %rd1, %rd11;
	st.global.u32 	[%rd12], %r177;
	mul.lo.s32 	%r179, %r177, %r241;
	sub.s32 	%r180, %r254, %r179;
	div.s32 	%r181, %r241, %r176;
	max.u32 	%r182, %r176, 2;
	add.s32 	%r183, %r182, -1;
	div.s32 	%r184, %r180, %r181;
	st.global.u32 	[%rd12+4], %r184;
	mul.lo.s32 	%r185, %r184, %r181;
	sub.s32 	%r254, %r180, %r185;
	div.s32 	%r241, %r181, %r183;
	add.s32 	%r245, %r245, 2;
$L__BB2_15:
	and.b32  	%r186, %r132, 1;
	setp.eq.b32 	%p12, %r186, 1;
	not.pred 	%p13, %p12;
	@%p13 bra 	$L__BB2_17;
	div.s32 	%r187, %r254, %r241;
	add.s32 	%r188, %r245, %r17;
	mul.wide.s32 	%rd13, %r188, 4;
	add.s64 	%rd14, %rd1, %rd13;
	st.global.u32 	[%rd14], %r187;
$L__BB2_17:
	setp.lt.s32 	%p14, %r132, 2;
	@%p14 bra 	$L__BB2_95;
	mul.lo.s32 	%r34, %r132, %r1;
	add.s32 	%r35, %r132, -2;
	cvt.u16.u32 	%rs1, %r132;
	add.s64 	%rd2, %rd1, -28;
	add.s32 	%r36, %r34, -2;
	mov.b32 	%r276, 0;
	mov.b16 	%rs13, 0;
	cvt.s64.s32 	%rd15, %r34;
	mov.u16 	%rs14, %rs13;
	mov.u32 	%r277, %r132;
	bra.uni 	$L__BB2_60;
$L__BB2_19:
	add.s32 	%r267, %r280, -2;
$L__BB2_20:
	and.b32  	%r210, %r88, 15;
	setp.eq.s32 	%p33, %r210, 0;
	@%p33 bra 	$L__BB2_59;
	add.s32 	%r211, %r87, -1;
	setp.lt.u32 	%p34, %r211, 7;
	@%p34 bra 	$L__BB2_39;
	add.s32 	%r212, %r267, %r34;
	mul.wide.s32 	%rd20, %r212, 4;
	add.s64 	%rd3, %rd1, %rd20;
	ld.global.u32 	%r213, [%rd3];
	setp.gt.s32 	%p35, %r213, %r282;
	@%p35 bra 	$L__BB2_24;
	add.s32 	%r282, %r282, 1;
	st.global.u32 	[%rd6+-4], %r282;
$L__BB2_24:
	ld.global.u32 	%r214, [%rd3+-4];
	setp.gt.s32 	%p36, %r214, %r282;
	@%p36 bra 	$L__BB2_26;
	add.s32 	%r282, %r282, 1;
	st.global.u32 	[%rd6+-4], %r282;
$L__BB2_26:
	ld.global.u32 	%r215, [%rd3+-8];
	setp.gt.s32 	%p37, %r215, %r282;
	@%p37 bra 	$L__BB2_28;
	add.s32 	%r282, %r282, 1;
	st.global.u32 	[%rd6+-4], %r282;
$L__BB2_28:
	ld.global.u32 	%r216, [%rd3+-12];
	setp.gt.s32 	%p38, %r216, %r282;
	@%p38 bra 	$L__BB2_30;
	add.s32 	%r282, %r282, 1;
	st.global.u32 	[%rd6+-4], %r282;
$L__BB2_30:
	ld.global.u32 	%r217, [%rd3+-16];
	setp.gt.s32 	%p39, %r217, %r282;
	@%p39 bra 	$L__BB2_32;
	add.s32 	%r282, %r282, 1;
	st.global.u32 	[%rd6+-4], %r282;
$L__BB2_32:
	ld.global.u32 	%r218, [%rd3+-20];
	setp.gt.s32 	%p40, %r218, %r282;
	@%p40 bra 	$L__BB2_34;
	add.s32 	%r282, %r282, 1;
	st.global.u32 	[%rd6+-4], %r282;
$L__BB2_34:
	ld.global.u32 	%r219, [%rd3+-24];
	setp.gt.s32 	%p41, %r219, %r282;
	@%p41 bra 	$L__BB2_36;
	add.s32 	%r282, %r282, 1;
	st.global.u32 	[%rd6+-4], %r282;
$L__BB2_36:
	ld.global.u32 	%r220, [%rd3+-28];
	setp.gt.s32 	%p42, %r220, %r282;
	@%p42 bra 	$L__BB2_38;
	add.s32 	%r282, %r282, 1;
	st.global.u32 	[%rd6+-4], %r282;
$L__BB2_38:
	add.s32 	%r267, %r267, -8;
$L__BB2_39:
	and.b32  	%r221, %r87, 7;
	setp.eq.s32 	%p43, %r221, 0;
	@%p43 bra 	$L__BB2_59;
	not.b16 	%rs11, %rs13;
	add.s16 	%rs12, %rs11, %rs1;
	cvt.u32.u16 	%r222, %rs12;
	and.b32  	%r223, %r222, 7;
	and.b32  	%r67, %r222, 3;
	add.s32 	%r224, %r223, -1;
	setp.lt.u32 	%p44, %r224, 3;
	@%p44 bra 	$L__BB2_50;
	add.s32 	%r225, %r267, %r34;
	mul.wide.s32 	%rd21, %r225, 4;
	add.s64 	%rd4, %rd1, %rd21;
	ld.global.u32 	%r226, [%rd4];
	setp.gt.s32 	%p45, %r226, %r282;
	@%p45 bra 	$L__BB2_43;
	add.s32 	%r282, %r282, 1;
	st.global.u32 	[%rd6+-4], %r282;
$L__BB2_43:
	ld.global.u32 	%r227, [%rd4+-4];
	setp.gt.s32 	%p46, %r227, %r282;
	@%p46 bra 	$L__BB2_45;
	add.s32 	%r282, %r282, 1;
	st.global.u32 	[%rd6+-4], %r282;
$L__BB2_45:
	ld.global.u32 	%r228, [%rd4+-8];
	setp.gt.s32 	%p47, %r228, %r282;
	@%p47 bra 	$L__BB2_47;
	add.s32 	%r282, %r282, 1;
	st.global.u32 	[%rd6+-4], %r282;
$L__BB2_47:
	ld.global.u32 	%r229, [%rd4+-12];
	setp.gt.s32 	%p48, %r229, %r282;
	@%p48 bra 	$L__BB2_49;
	add.s32 	%r282, %r282, 1;
	st.global.u32 	[%rd6+-4], %r282;
$L__BB2_49:
	add.s32 	%r267, %r267, -4;
$L__BB2_50:
	setp.eq.s32 	%p49, %r67, 0;
	@%p49 bra 	$L__BB2_59;
	add.s32 	%r230, %r267, %r34;
	mul.wide.s32 	%rd22, %r230, 4;
	add.s64 	%rd5, %rd1, %rd22;
	ld.global.u32 	%r231, [%rd5];
	setp.gt.s32 	%p50, %r231, %r282;
	@%p50 bra 	$L__BB2_53;
	add.s32 	%r282, %r282, 1;
	st.global.u32 	[%rd6+-4], %r282;
$L__BB2_53:
	setp.eq.s32 	%p51, %r67, 1;
	@%p51 bra 	$L__BB2_59;
	ld.global.u32 	%r232, [%rd5+-4];
	setp.gt.s32 	%p52, %r232, %r282;
	@%p52 bra 	$L__BB2_56;
	add.s32 	%r282, %r282, 1;
	st.global.u32 	[%rd6+-4], %r282;
$L__BB2_56:
	setp.eq.s32 	%p53, %r67, 2;
	@%p53 bra 	$L__BB2_59;
	ld.global.u32 	%r233, [%rd5+-8];
	setp.gt.s32 	%p54, %r233, %r282;
	@%p54 bra 	$L__BB2_59;
	add.s32 	%r234, %r282, 1;
	st.global.u32 	[%rd6+-4], %r234;
$L__BB2_59:
	setp.lt.s32 	%p55, %r277, 3;
	add.s32 	%r276, %r276, 1;
	add.s16 	%rs14, %rs14, 1;
	add.s16 	%rs13, %rs13, 1;
	add.s32 	%r277, %r277, -1;
	@%p55 bra 	$L__BB2_95;
$L__BB2_60:
	not.b16 	%rs9, %rs14;
	add.s16 	%rs10, %rs9, %rs1;
	cvt.u32.u16 	%r190, %rs10;
	and.b32  	%r87, %r190, 15;
	not.b32 	%r191, %r276;
	add.s32 	%r88, %r132, %r191;
	sub.s32 	%r192, %r35, %r276;
	add.s32 	%r267, %r277, -2;
	cvt.s64.s32 	%rd16, %r277;
	add.s64 	%rd17, %rd16, %rd15;
	shl.b64 	%rd18, %rd17, 2;
	add.s64 	%rd6, %rd1, %rd18;
	ld.global.u32 	%r282, [%rd6+-4];
	setp.lt.u32 	%p15, %r192, 15;
	@%p15 bra 	$L__BB2_20;
	and.b32  	%r193, %r88, -16;
	neg.s32 	%r279, %r193;
	add.s32 	%r278, %r36, %r277;
	mov.u32 	%r280, %r277;
$L__BB2_62:
	.pragma "nounroll";
	mul.wide.s32 	%rd19, %r278, 4;
	add.s64 	%rd7, %rd2, %rd19;
	ld.global.u32 	%r194, [%rd7+28];
	setp.gt.s32 	%p16, %r194, %r282;
	@%p16 bra 	$L__BB2_64;
	add.s32 	%r282, %r282, 1;
	st.global.u32 	[%rd6+-4], %r282;
$L__BB2_64:
	ld.global.u32 	%r195, [%rd7+24];
	setp.gt.s32 	%p17, %r195, %r282;
	@%p17 bra 	$L__BB2_66;
	add.s32 	%r282, %r282, 1;
	st.global.u32 	[%rd6+-4], %r282;
$L__BB2_66:
	ld.global.u32 	%r196, [%rd7+20];
	setp.gt.s32 	%p18, %r196, %r282;
	@%p18 bra 	$L__BB2_68;
	add.s32 	%r282, %r282, 1;
	st.global.u32 	[%rd6+-4], %r282;
$L__BB2_68:
	ld.global.u32 	%r197, [%rd7+16];
	setp.gt.s32 	%p19, %r197, %r282;
	@%p19 bra 	$L__BB2_70;
	add.s32 	%r282, %r282, 1;
	st.global.u32 	[%rd6+-4], %r282;
$L__BB2_70:
	ld.global.u32 	%r198, [%rd7+12];
	setp.gt.s32 	%p20, %r198, %r282;
	@%p20 bra 	$L__BB2_72;
	add.s32 	%r282, %r282, 1;
	st.global.u32 	[%rd6+-4], %r282;
$L__BB2_72:
	ld.global.u32 	%r199, [%rd7+8];
	setp.gt.s32 	%p21, %r199, %r282;
	@%p21 bra 	$L__BB2_74;
	add.s32 	%r282, %r282, 1;
	st.global.u32 	[%rd6+-4], %r282;
$L__BB2_74:
	ld.global.u32 	%r200, [%rd7+4];
	setp.gt.s32 	%p22, %r200, %r282;
	@%p22 bra 	$L__BB2_76;
	add.s32 	%r282, %r282, 1;
	st.global.u32 	[%rd6+-4], %r282;
$L__BB2_76:
	ld.global.u32 	%r201, [%rd7];
	setp.gt.s32 	%p23, %r201, %r282;
	@%p23 bra 	$L__BB2_78;
	add.s32 	%r282, %r282, 1;
	st.global.u32 	[%rd6+-4], %r282;
$L__BB2_78:
	ld.global.u32 	%r202, [%rd7+-4];
	setp.gt.s32 	%p24, %r202, %r282;
	@%p24 bra 	$L__BB2_80;
	add.s32 	%r282, %r282, 1;
	st.global.u32 	[%rd6+-4], %r282;
$L__BB2_80:
	ld.global.u32 	%r203, [%rd7+-8];
	setp.gt.s32 	%p25, %r203, %r282;
	@%p25 bra 	$L__BB2_82;
	add.s32 	%r282, %r282, 1;
	st.global.u32 	[%rd6+-4], %r282;
$L__BB2_82:
	ld.global.u32 	%r204, [%rd7+-12];
	setp.gt.s32 	%p26, %r204, %r282;
	@%p26 bra 	$L__BB2_84;
	add.s32 	%r282, %r282, 1;
	st.global.u32 	[%rd6+-4], %r282;
$L__BB2_84:
	ld.global.u32 	%r205, [%rd7+-16];
	setp.gt.s32 	%p27, %r205, %r282;
	@%p27 bra 	$L__BB2_86;
	add.s32 	%r282, %r282, 1;
	st.global.u32 	[%rd6+-4], %r282;
$L__BB2_86:
	ld.global.u32 	%r206, [%rd7+-20];
	setp.gt.s32 	%p28, %r206, %r282;
	@%p28 bra 	$L__BB2_88;
	add.s32 	%r282, %r282, 1;
	st.global.u32 	[%rd6+-4], %r282;
$L__BB2_88:
	ld.global.u32 	%r207, [%rd7+-24];
	setp.gt.s32 	%p29, %r207, %r282;
	@%p29 bra 	$L__BB2_90;
	add.s32 	%r282, %r282, 1;
	st.global.u32 	[%rd6+-4], %r282;
$L__BB2_90:
	ld.global.u32 	%r208, [%rd7+-28];
	setp.gt.s32 	%p30, %r208, %r282;
	@%p30 bra 	$L__BB2_92;
	add.s32 	%r282, %r282, 1;
	st.global.u32 	[%rd6+-4], %r282;
$L__BB2_92:
	ld.global.u32 	%r209, [%rd7+-32];
	setp.gt.s32 	%p31, %r209, %r282;
	@%p31 bra 	$L__BB2_94;
	add.s32 	%r282, %r282, 1;
	st.global.u32 	[%rd6+-4], %r282;
$L__BB2_94:
	add.s32 	%r280, %r280, -16;
	add.s32 	%r279, %r279, 16;
	add.s32 	%r278, %r278, -16;
	setp.eq.s32 	%p32, %r279, 0;
	@%p32 bra 	$L__BB2_19;
	bra.uni 	$L__BB2_62;
$L__BB2_95:
	ret;

}
	// .globl	_Z21CalculateCycleLengthsPiS_iiS_iPb
.visible .entry _Z21CalculateCycleLengthsPiS_iiS_iPb(
	.param .u64 .ptr .align 1 _Z21CalculateCycleLengthsPiS_iiS_iPb_param_0,
	.param .u64 .ptr .align 1 _Z21CalculateCycleLengthsPiS_iiS_iPb_param_1,
	.param .u32 _Z21CalculateCycleLengthsPiS_iiS_iPb_param_2,
	.param .u32 _Z21CalculateCycleLengthsPiS_iiS_iPb_param_3,
	.param .u64 .ptr .align 1 _Z21CalculateCycleLengthsPiS_iiS_iPb_param_4,
	.param .u32 _Z21CalculateCycleLengthsPiS_iiS_iPb_param_5,
	.param .u64 .ptr .align 1 _Z21CalculateCycleLengthsPiS_iiS_iPb_param_6
)
{
	.reg .pred 	%p<27>;
	.reg .b16 	%rs<41>;
	.reg .b32 	%r<152>;
	.reg .b64 	%rd<105>;

	ld.param.u64 	%rd8, [_Z21CalculateCycleLengthsPiS_iiS_iPb_param_0];
	ld.param.u64 	%rd9, [_Z21CalculateCycleLengthsPiS_iiS_iPb_param_1];
	ld.param.u32 	%r43, [_Z21CalculateCycleLengthsPiS_iiS_iPb_param_2];
	ld.param.u32 	%r44, [_Z21CalculateCycleLengthsPiS_iiS_iPb_param_3];
	ld.param.u64 	%rd10, [_Z21CalculateCycleLengthsPiS_iiS_iPb_param_4];
	ld.param.u32 	%r45, [_Z21CalculateCycleLengthsPiS_iiS_iPb_param_5];
	ld.param.u64 	%rd7, [_Z21CalculateCycleLengthsPiS_iiS_iPb_param_6];
	cvta.to.global.u64 	%rd1, %rd9;
	cvta.to.global.u64 	%rd2, %rd10;
	cvta.to.global.u64 	%rd3, %rd8;
	mov.u32 	%r46, %tid.x;
	mov.u32 	%r47, %ctaid.x;
	mov.u32 	%r48, %ntid.x;
	mad.lo.s32 	%r1, %r47, %r48, %r46;
	add.s32 	%r49, %r45, %r1;
	setp.ge.s32 	%p1, %r49, %r44;
	@%p1 bra 	$L__BB3_18;
	add.s32 	%r2, %r43, -1;
	setp.lt.s32 	%p2, %r43, 2;
	mov.b64 	%rd104, 0;
	mov.b32 	%r150, 0;
	mov.b16 	%rs39, 1;
	@%p2 bra 	$L__BB3_14;
	mul.lo.s32 	%r3, %r2, %r1;
	add.s32 	%r53, %r43, -2;
	and.b32  	%r4, %r2, 7;
	setp.lt.u32 	%p3, %r53, 7;
	mov.b16 	%rs39, 1;
	mov.b32 	%r141, 0;
	mov.u32 	%r149, %r141;
	mov.u32 	%r150, %r141;
	@%p3 bra 	$L__BB3_5;
	and.b32  	%r141, %r2, -8;
	neg.s32 	%r131, %r141;
	add.s64 	%rd4, %rd1, 16;
	mov.b16 	%rs39, 1;
	mov.b32 	%r149, 0;
	mov.u32 	%r130, %r3;
	mov.u32 	%r150, %r149;
$L__BB3_4:
	.pragma "nounroll";
	mul.wide.s32 	%rd12, %r130, 4;
	add.s64 	%rd13, %rd4, %rd12;
	ld.global.u32 	%r55, [%rd13+-16];
	mul.lo.s32 	%r56, %r149, %r43;
	cvt.s64.s32 	%rd14, %r56;
	cvt.s64.s32 	%rd15, %r55;
	add.s64 	%rd16, %rd15, %rd14;
	shl.b64 	%rd17, %rd16, 2;
	add.s64 	%rd18, %rd3, %rd17;
	ld.global.u32 	%r57, [%rd18+4];
	setp.eq.s32 	%p4, %r57, 0;
	add.s32 	%r59, %r57, %r150;
	ld.global.u32 	%r60, [%rd13+-12];
	mad.lo.s32 	%r61, %r43, %r55, %r43;
	cvt.s64.s32 	%rd19, %r61;
	cvt.s64.s32 	%rd20, %r60;
	add.s64 	%rd21, %rd20, %rd19;
	shl.b64 	%rd22, %rd21, 2;
	add.s64 	%rd23, %rd3, %rd22;
	ld.global.u32 	%r62, [%rd23+4];
	setp.eq.s32 	%p5, %r62, 0;
	add.s32 	%r64, %r62, %r59;
	ld.global.u32 	%r65, [%rd13+-8];
	mad.lo.s32 	%r66, %r43, %r60, %r43;
	cvt.s64.s32 	%rd24, %r66;
	cvt.s64.s32 	%rd25, %r65;
	add.s64 	%rd26, %rd25, %rd24;
	shl.b64 	%rd27, %rd26, 2;
	add.s64 	%rd28, %rd3, %rd27;
	ld.global.u32 	%r67, [%rd28+4];
	setp.eq.s32 	%p6, %r67, 0;
	add.s32 	%r69, %r67, %r64;
	ld.global.u32 	%r70, [%rd13+-4];
	mad.lo.s32 	%r71, %r43, %r65, %r43;
	cvt.s64.s32 	%rd29, %r71;
	cvt.s64.s32 	%rd30, %r70;
	add.s64 	%rd31, %rd30, %rd29;
	shl.b64 	%rd32, %rd31, 2;
	add.s64 	%rd33, %rd3, %rd32;
	ld.global.u32 	%r72, [%rd33+4];
	setp.eq.s32 	%p7, %r72, 0;
	add.s32 	%r74, %r72, %r69;
	ld.global.u32 	%r75, [%rd13];
	mad.lo.s32 	%r76, %r43, %r70, %r43;
	cvt.s64.s32 	%rd34, %r76;
	cvt.s64.s32 	%rd35, %r75;
	add.s64 	%rd36, %rd35, %rd34;
	shl.b64 	%rd37, %rd36, 2;
	add.s64 	%rd38, %rd3, %rd37;
	ld.global.u32 	%r77, [%rd38+4];
	setp.eq.s32 	%p8, %r77, 0;
	add.s32 	%r79, %r77, %r74;
	ld.global.u32 	%r80, [%rd13+4];
	mad.lo.s32 	%r81, %r43, %r75, %r43;
	cvt.s64.s32 	%rd39, %r81;
	cvt.s64.s32 	%rd40, %r80;
	add.s64 	%rd41, %rd40, %rd39;
	shl.b64 	%rd42, %rd41, 2;
	add.s64 	%rd43, %rd3, %rd42;
	ld.global.u32 	%r82, [%rd43+4];
	setp.eq.s32 	%p9, %r82, 0;
	add.s32 	%r84, %r82, %r79;
	ld.global.u32 	%r85, [%rd13+8];
	mad.lo.s32 	%r86, %r43, %r80, %r43;
	cvt.s64.s32 	%rd44, %r86;
	cvt.s64.s32 	%rd45, %r85;
	add.s64 	%rd46, %rd45, %rd44;
	shl.b64 	%rd47, %rd46, 2;
	add.s64 	%rd48, %rd3, %rd47;
	ld.global.u32 	%r87, [%rd48+4];
	setp.eq.s32 	%p10, %r87, 0;
	add.s32 	%r89, %r87, %r84;
	ld.global.u32 	%r90, [%rd13+12];
	add.s32 	%r149, %r90, 1;
	mad.lo.s32 	%r91, %r43, %r85, %r43;
	cvt.s64.s32 	%rd49, %r91;
	cvt.s64.s32 	%rd50, %r90;
	add.s64 	%rd51, %rd50, %rd49;
	shl.b64 	%rd52, %rd51, 2;
	add.s64 	%rd53, %rd3, %rd52;
	ld.global.u32 	%r92, [%rd53+4];
	setp.eq.s32 	%p11, %r92, 0;
	selp.b16 	%rs18, 0, %rs39, %p4;
	selp.b16 	%rs19, 0, %rs18, %p5;
	selp.b16 	%rs20, 0, %rs19, %p6;
	selp.b16 	%rs21, 0, %rs20, %p7;
	selp.b16 	%rs22, 0, %rs21, %p8;
	selp.b16 	%rs23, 0, %rs22, %p9;
	selp.b16 	%rs24, 0, %rs23, %p10;
	selp.b16 	%rs39, 0, %rs24, %p11;
	add.s32 	%r150, %r92, %r89;
	add.s32 	%r131, %r131, 8;
	add.s32 	%r130, %r130, 8;
	setp.ne.s32 	%p12, %r131, 0;
	@%p12 bra 	$L__BB3_4;
$L__BB3_5:
	setp.eq.s32 	%p13, %r4, 0;
	@%p13 bra 	$L__BB3_13;
	and.b32  	%r20, %r2, 3;
	setp.lt.u32 	%p14, %r4, 4;
	@%p14 bra 	$L__BB3_8;
	add.s32 	%r94, %r141, %r3;
	mul.wide.s32 	%rd54, %r94, 4;
	add.s64 	%rd55, %rd1, %rd54;
	ld.global.u32 	%r95, [%rd55];
	mul.lo.s32 	%r96, %r149, %r43;
	cvt.s64.s32 	%rd56, %r96;
	cvt.s64.s32 	%rd57, %r95;
	add.s64 	%rd58, %rd57, %rd56;
	shl.b64 	%rd59, %rd58, 2;
	add.s64 	%rd60, %rd3, %rd59;
	ld.global.u32 	%r97, [%rd60+4];
	setp.eq.s32 	%p15, %r97, 0;
	add.s32 	%r99, %r97, %r150;
	ld.global.u32 	%r100, [%rd55+4];
	mad.lo.s32 	%r101, %r43, %r95, %r43;
	cvt.s64.s32 	%rd61, %r101;
	cvt.s64.s32 	%rd62, %r100;
	add.s64 	%rd63, %rd62, %rd61;
	shl.b64 	%rd64, %rd63, 2;
	add.s64 	%rd65, %rd3, %rd64;
	ld.global.u32 	%r102, [%rd65+4];
	setp.eq.s32 	%p16, %r102, 0;
	add.s32 	%r104, %r102, %r99;
	ld.global.u32 	%r105, [%rd55+8];
	mad.lo.s32 	%r106, %r43, %r100, %r43;
	cvt.s64.s32 	%rd66, %r106;
	cvt.s64.s32 	%rd67, %r105;
	add.s64 	%rd68, %rd67, %rd66;
	shl.b64 	%rd69, %rd68, 2;
	add.s64 	%rd70, %rd3, %rd69;
	ld.global.u32 	%r107, [%rd70+4];
	setp.eq.s32 	%p17, %r107, 0;
	add.s32 	%r109, %r107, %r104;
	ld.global.u32 	%r110, [%rd55+12];
	add.s32 	%r149, %r110, 1;
	mad.lo.s32 	%r111, %r43, %r105, %r43;
	cvt.s64.s32 	%rd71, %r111;
	cvt.s64.s32 	%rd72, %r110;
	add.s64 	%rd73, %rd72, %rd71;
	shl.b64 	%rd74, %rd73, 2;
	add.s64 	%rd75, %rd3, %rd74;
	ld.global.u32 	%r112, [%rd75+4];
	setp.eq.s32 	%p18, %r112, 0;
	selp.b16 	%rs26, 0, %rs39, %p15;
	selp.b16 	%rs27, 0, %rs26, %p16;
	selp.b16 	%rs28, 0, %rs27, %p17;
	selp.b16 	%rs39, 0, %rs28, %p18;
	add.s32 	%r150, %r112, %r109;
	add.s32 	%r141, %r141, 4;
$L__BB3_8:
	setp.eq.s32 	%p19, %r20, 0;
	@%p19 bra 	$L__BB3_13;
	setp.eq.s32 	%p20, %r20, 1;
	@%p20 bra 	$L__BB3_11;
	add.s32 	%r114, %r141, %r3;
	mul.wide.s32 	%rd76, %r114, 4;
	add.s64 	%rd77, %rd1, %rd76;
	ld.global.u32 	%r115, [%rd77];
	mul.lo.s32 	%r116, %r149, %r43;
	cvt.s64.s32 	%rd78, %r116;
	cvt.s64.s32 	%rd79, %r115;
	add.s64 	%rd80, %rd79, %rd78;
	shl.b64 	%rd81, %rd80, 2;
	add.s64 	%rd82, %rd3, %rd81;
	ld.global.u32 	%r117, [%rd82+4];
	setp.eq.s32 	%p21, %r117, 0;
	add.s32 	%r119, %r117, %r150;
	ld.global.u32 	%r120, [%rd77+4];
	add.s32 	%r149, %r120, 1;
	mad.lo.s32 	%r121, %r43, %r115, %r43;
	cvt.s64.s32 	%rd83, %r121;
	cvt.s64.s32 	%rd84, %r120;
	add.s64 	%rd85, %rd84, %rd83;
	shl.b64 	%rd86, %rd85, 2;
	add.s64 	%rd87, %rd3, %rd86;
	ld.global.u32 	%r122, [%rd87+4];
	setp.eq.s32 	%p22, %r122, 0;
	selp.b16 	%rs30, 0, %rs39, %p21;
	selp.b16 	%rs39, 0, %rs30, %p22;
	add.s32 	%r150, %r122, %r119;
	add.s32 	%r141, %r141, 2;
$L__BB3_11:
	and.b32  	%r123, %r2, 1;
	setp.eq.b32 	%p23, %r123, 1;
	not.pred 	%p24, %p23;
	@%p24 bra 	$L__BB3_13;
	add.s32 	%r124, %r141, %r3;
	mul.wide.s32 	%rd88, %r124, 4;
	add.s64 	%rd89, %rd1, %rd88;
	ld.global.u32 	%r125, [%rd89];
	add.s32 	%r37, %r125, 1;
	mul.lo.s32 	%r126, %r149, %r43;
	cvt.s64.s32 	%rd90, %r126;
	cvt.s64.s32 	%rd91, %r125;
	add.s64 	%rd92, %rd91, %rd90;
	shl.b64 	%rd93, %rd92, 2;
	add.s64 	%rd94, %rd3, %rd93;
	ld.global.u32 	%r127, [%rd94+4];
	setp.eq.s32 	%p25, %r127, 0;
	selp.b16 	%rs39, 0, %rs39, %p25;
	add.s32 	%r150, %r127, %r150;
	mov.u32 	%r149, %r37;
$L__BB3_13:
	cvt.s64.s32 	%rd104, %r149;
$L__BB3_14:
	shl.b64 	%rd95, %rd104, 2;
	add.s64 	%rd96, %rd3, %rd95;
	ld.global.u32 	%r128, [%rd96];
	add.s32 	%r42, %r128, %r150;
	and.b16  	%rs31, %rs39, 255;
	setp.eq.s16 	%p26, %rs31, 0;
	@%p26 bra 	$L__BB3_16;
	mul.wide.s32 	%rd97, %r1, 4;
	add.s64 	%rd98, %rd2, %rd97;
	st.global.u32 	[%rd98], %r42;
	bra.uni 	$L__BB3_17;
$L__BB3_16:
	mul.wide.s32 	%rd99, %r1, 4;
	add.s64 	%rd100, %rd2, %rd99;
	mov.b32 	%r129, 0;
	st.global.u32 	[%rd100], %r129;
$L__BB3_17:
	cvt.s64.s32 	%rd101, %r1;
	cvta.to.global.u64 	%rd102, %rd7;
	add.s64 	%rd103, %rd102, %rd101;
	st.global.u8 	[%rd103], %rs39;
$L__BB3_18:
	ret;

}
	// .globl	_Z20SelectSmallestResultPiPbi
.visible .entry _Z20SelectSmallestResultPiPbi(
	.param .u64 .ptr .align 1 _Z20SelectSmallestResultPiPbi_param_0,
	.param .u64 .ptr .align 1 _Z20SelectSmallestResultPiPbi_param_1,
	.param .u32 _Z20SelectSmallestResultPiPbi_param_2
)
{
	.reg .pred 	%p<10>;
	.reg .b16 	%rs<3>;
	.reg .b32 	%r<12>;
	.reg .b64 	%rd<13>;

	ld.param.u64 	%rd3, [_Z20SelectSmallestResultPiPbi_param_0];
	ld.param.u64 	%rd4, [_Z20SelectSmallestResultPiPbi_param_1];
	ld.param.u32 	%r6, [_Z20SelectSmallestResultPiPbi_param_2];
	cvta.to.global.u64 	%rd1, %rd4;
	cvta.to.global.u64 	%rd2, %rd3;
	mov.u32 	%r7, %tid.x;
	mov.u32 	%r8, %ctaid.x;
	mov.u32 	%r9, %ntid.x;
	mad.lo.s32 	%r1, %r8, %r9, %r7;
	setp.ge.s32 	%p1, %r1, %r6;
	@%p1 bra 	$L__BB4_10;
	mul.wide.s32 	%rd5, %r1, 4;
	add.s64 	%rd6, %rd2, %rd5;
	ld.global.u32 	%r2, [%rd6];
	setp.ne.s32 	%p2, %r2, 0;
	@%p2 bra 	$L__BB4_3;
	cvt.s64.s32 	%rd11, %r1;
	add.s64 	%rd12, %rd1, %rd11;
	mov.b16 	%rs2, 0;
	st.global.u8 	[%rd12], %rs2;
	bra.uni 	$L__BB4_10;
$L__BB4_3:
	setp.lt.s32 	%p3, %r6, 1;
	@%p3 bra 	$L__BB4_10;
	mov.b32 	%r11, 0;
$L__BB4_5:
	mul.wide.u32 	%rd7, %r11, 4;
	add.s64 	%rd8, %rd2, %rd7;
	ld.global.u32 	%r4, [%rd8];
	setp.eq.s32 	%p4, %r4, 0;
	@%p4 bra 	$L__BB4_9;
	setp.gt.s32 	%p5, %r2, %r4;
	@%p5 bra 	$L__BB4_8;
	setp.ne.s32 	%p6, %r2, %r4;
	setp.le.s32 	%p7, %r1, %r11;
	or.pred  	%p8, %p7, %p6;
	@%p8 bra 	$L__BB4_9;
$L__BB4_8:
	cvt.s64.s32 	%rd9, %r1;
	add.s64 	%rd10, %rd1, %rd9;
	mov.b16 	%rs1, 0;
	st.global.u8 	[%rd10], %rs1;
	bra.uni 	$L__BB4_10;
$L__BB4_9:
	add.s32 	%r11, %r11, 1;
	setp.ne.s32 	%p9, %r11, %r6;
	@%p9 bra 	$L__BB4_5;
$L__BB4_10:
	ret;

}
	// .globl	_Z20ReturnSmallestResultPiPbiS_
.visible .entry _Z20ReturnSmallestResultPiPbiS_(
	.param .u64 .ptr .align 1 _Z20ReturnSmallestResultPiPbiS__param_0,
	.param .u64 .ptr .align 1 _Z20ReturnSmallestResultPiPbiS__param_1,
	.param .u32 _Z20ReturnSmallestResultPiPbiS__param_2,
	.param .u64 .ptr .align 1 _Z20ReturnSmallestResultPiPbiS__param_3
)
{
	.reg .pred 	%p<3>;
	.reg .b16 	%rs<2>;
	.reg .b32 	%r<7>;
	.reg .b64 	%rd<11>;

	ld.param.u64 	%rd1, [_Z20ReturnSmallestResultPiPbiS__param_0];
	ld.param.u64 	%rd2, [_Z20ReturnSmallestResultPiPbiS__param_1];
	ld.param.u32 	%r2, [_Z20ReturnSmallestResultPiPbiS__param_2];
	ld.param.u64 	%rd3, [_Z20ReturnSmallestResultPiPbiS__param_3];
	mov.u32 	%r3, %tid.x;
	mov.u32 	%r4, %ctaid.x;
	mov.u32 	%r5, %ntid.x;
	mad.lo.s32 	%r1, %r4, %r5, %r3;
	setp.ge.s32 	%p1, %r1, %r2;
	@%p1 bra 	$L__BB5_3;
	cvta.to.global.u64 	%rd4, %rd2;
	cvt.s64.s32 	%rd5, %r1;
	add.s64 	%rd6, %rd4, %rd5;
	ld.global.u8 	%rs1, [%rd6];
	setp.eq.s16 	%p2, %rs1, 0;
	@%p2 bra 	$L__BB5_3;
	cvta.to.global.u64 	%rd7, %rd1;
	mul.wide.s32 	%rd8, %r1, 4;
	add.s64 	%rd9, %rd7, %rd8;
	ld.global.u32 	%r6, [%rd9];
	cvta.to.global.u64 	%rd10, %rd3;
	st.global.u32 	[%rd10], %r6;
$L__BB5_3:
	ret;

}


// ===== COMPILED SASS (sm_100) =====

	.target	sm_100

	.elftype	@"ET_EXEC"


//--------------------- .note.nv.tkinfo           --------------------------
	.section	.note.nv.tkinfo,"",@"SHT_NOTE"
	.sectionflags	@"SHF_NOTE_NV_TKINFO"
	.tkinfo
        /*0018*/ 	.word	0x00000002
        /*0030*/ 	.string	""
        /*0030*/ 	.string	"ptxas"
        /*0030*/ 	.string	"Cuda compilation tools, release 13.0, V13.0.88"
        /*0030*/ 	.string	"Build cuda_13.0.r13.0/compiler.36424714_0"
        /*0030*/ 	.string	"-arch sm_100 -m 64 "



//--------------------- .note.nv.cuinfo           --------------------------
	.section	.note.nv.cuinfo,"",@"SHT_NOTE"
	.sectionflags	@"SHF_NOTE_NV_CUINFO"
        /*0018*/ 	.short	0x0002
        /*001a*/ 	.short	0x0064
        /*001c*/ 	.short	0x0082
	.zero		2


//--------------------- .nv.info                  --------------------------
	.section	.nv.info,"",@"SHT_CUDA_INFO"
	.align	4


	//----- nvinfo : EIATTR_REGCOUNT
	.align		4
        /*0000*/ 	.byte	0x04, 0x2f
        /*0002*/ 	.short	(.L_1 - .L_0)
	.align		4
.L_0:
        /*0004*/ 	.word	index@(_Z13FloydWarshallPiS_ii)
        /*0008*/ 	.word	0x00000012


	//----- nvinfo : EIATTR_FRAME_SIZE
	.align		4
.L_1:
        /*000c*/ 	.byte	0x04, 0x11
        /*000e*/ 	.short	(.L_3 - .L_2)
	.align		4
.L_2:
        /*0010*/ 	.word	index@(_Z13FloydWarshallPiS_ii)
        /*0014*/ 	.word	0x00000000


	//----- nvinfo : EIATTR_REGCOUNT
	.align		4
.L_3:
        /*0018*/ 	.byte	0x04, 0x2f
        /*001a*/ 	.short	(.L_5 - .L_4)
	.align		4
.L_4:
        /*001c*/ 	.word	index@(_Z14CompressOutputPiiS_S_i)
        /*0020*/ 	.word	0x0000000d


	//----- nvinfo : EIATTR_FRAME_SIZE
	.align		4
.L_5:
        /*0024*/ 	.byte	0x04, 0x11
        /*0026*/ 	.short	(.L_7 - .L_6)
	.align		4
.L_6:
        /*0028*/ 	.word	index@(_Z14CompressOutputPiiS_S_i)
        /*002c*/ 	.word	0x00000000


	//----- nvinfo : EIATTR_REGCOUNT
	.align		4
.L_7:
        /*0030*/ 	.byte	0x04, 0x2f
        /*0032*/ 	.short	(.L_9 - .L_8)
	.align		4
.L_8:
        /*0034*/ 	.word	index@(_Z20GeneratePermutationsPiiii)
        /*0038*/ 	.word	0x0000001a


	//----- nvinfo : EIATTR_FRAME_SIZE
	.align		4
.L_9:
        /*003c*/ 	.byte	0x04, 0x11
        /*003e*/ 	.short	(.L_11 - .L_10)
	.align		4
.L_10:
        /*0040*/ 	.word	index@(_Z20GeneratePermutationsPiiii)
        /*0044*/ 	.word	0x00000000


	//----- nvinfo : EIATTR_REGCOUNT
	.align		4
.L_11:
        /*0048*/ 	.byte	0x04, 0x2f
        /*004a*/ 	.short	(.L_13 - .L_12)
	.align		4
.L_12:
        /*004c*/ 	.word	index@(_Z21CalculateCycleLengthsPiS_iiS_iPb)
        /*0050*/ 	.word	0x00000020


	//----- nvinfo : EIATTR_FRAME_SIZE
	.align		4
.L_13:
        /*0054*/ 	.byte	0x04, 0x11
        /*0056*/ 	.short	(.L_15 - .L_14)
	.align		4
.L_14:
        /*0058*/ 	.word	index@(_Z21CalculateCycleLengthsPiS_iiS_iPb)
        /*005c*/ 	.word	0x00000000


	//----- nvinfo : EIATTR_REGCOUNT
	.align		4
.L_15:
        /*0060*/ 	.byte	0x04, 0x2f
        /*0062*/ 	.short	(.L_17 - .L_16)
	.align		4
.L_16:
        /*0064*/ 	.word	index@(_Z20SelectSmallestResultPiPbi)
        /*0068*/ 	.word	0x0000000a


	//----- nvinfo : EIATTR_FRAME_SIZE
	.align		4
.L_17:
        /*006c*/ 	.byte	0x04, 0x11
        /*006e*/ 	.short	(.L_19 - .L_18)
	.align		4
.L_18:
        /*0070*/ 	.word	index@(_Z20SelectSmallestResultPiPbi)
        /*0074*/ 	.word	0x00000000


	//----- nvinfo : EIATTR_REGCOUNT
	.align		4
.L_19:
        /*0078*/ 	.byte	0x04, 0x2f
        /*007a*/ 	.short	(.L_21 - .L_20)
	.align		4
.L_20:
        /*007c*/ 	.word	index@(_Z20ReturnSmallestResultPiPbiS_)
        /*0080*/ 	.word	0x00000008


	//----- nvinfo : EIATTR_FRAME_SIZE
	.align		4
.L_21:
        /*0084*/ 	.byte	0x04, 0x11
        /*0086*/ 	.short	(.L_23 - .L_22)
	.align		4
.L_22:
        /*0088*/ 	.word	index@(_Z20ReturnSmallestResultPiPbiS_)
        /*008c*/ 	.word	0x00000000


	//----- nvinfo : EIATTR_MIN_STACK_SIZE
	.align		4
.L_23:
        /*0090*/ 	.byte	0x04, 0x12
        /*0092*/ 	.short	(.L_25 - .L_24)
	.align		4
.L_24:
        /*0094*/ 	.word	index@(_Z20ReturnSmallestResultPiPbiS_)
        /*0098*/ 	.word	0x00000000


	//----- nvinfo : EIATTR_MIN_STACK_SIZE
	.align		4
.L_25:
        /*009c*/ 	.byte	0x04, 0x12
        /*009e*/ 	.short	(.L_27 - .L_26)
	.align		4
.L_26:
        /*00a0*/ 	.word	index@(_Z20SelectSmallestResultPiPbi)
        /*00a4*/ 	.word	0x00000000


	//----- nvinfo : EIATTR_MIN_STACK_SIZE
	.align		4
.L_27:
        /*00a8*/ 	.byte	0x04, 0x12
        /*00aa*/ 	.short	(.L_29 - .L_28)
	.align		4
.L_28:
        /*00ac*/ 	.word	index@(_Z21CalculateCycleLengthsPiS_iiS_iPb)
        /*00b0*/ 	.word	0x00000000


	//----- nvinfo : EIATTR_MIN_STACK_SIZE
	.align		4
.L_29:
        /*00b4*/ 	.byte	0x04, 0x12
        /*00b6*/ 	.short	(.L_31 - .L_30)
	.align		4
.L_30:
        /*00b8*/ 	.word	index@(_Z20GeneratePermutationsPiiii)
        /*00bc*/ 	.word	0x00000000


	//----- nvinfo : EIATTR_MIN_STACK_SIZE
	.align		4
.L_31:
        /*00c0*/ 	.byte	0x04, 0x12
        /*00c2*/ 	.short	(.L_33 - .L_32)
	.align		4
.L_32:
        /*00c4*/ 	.word	index@(_Z14CompressOutputPiiS_S_i)
        /*00c8*/ 	.word	0x00000000


	//----- nvinfo : EIATTR_MIN_STACK_SIZE
	.align		4
.L_33:
        /*00cc*/ 	.byte	0x04, 0x12
        /*00ce*/ 	.short	(.L_35 - .L_34)
	.align		4
.L_34:
        /*00d0*/ 	.word	index@(_Z13FloydWarshallPiS_ii)
        /*00d4*/ 	.word	0x00000000
.L_35:


//--------------------- .nv.compat                --------------------------
	.section	.nv.compat,"",@"SHT_CUDA_COMPAT_INFO"
	.align	4
        /*0000*/ 	.byte	0x02, 0x09, 0x00, 0x00, 0x02, 0x02, 0x01, 0x00, 0x02, 0x05, 0x05, 0x00, 0x03, 0x07, 0x01, 0x01
        /*0010*/ 	.byte	0x02, 0x03, 0x00, 0x00, 0x02, 0x06, 0x01, 0x00, 0x04, 0x0b, 0x08, 0x00, 0x09, 0x00, 0x00, 0x00
        /*0020*/ 	.byte	0x00, 0x00, 0x00, 0x00


//--------------------- .nv.info._Z20ReturnSmallestResultPiPbiS_ --------------------------
	.section	.nv.info._Z20ReturnSmallestResultPiPbiS_,"",@"SHT_CUDA_INFO"
	.sectionflags	@""
	.align	4


	//----- nvinfo : EIATTR_CUDA_API_VERSION
	.align		4
        /*0000*/ 	.byte	0x04, 0x37
        /*0002*/ 	.short	(.L_37 - .L_36)
.L_36:
        /*0004*/ 	.word	0x00000082


	//----- nvinfo : EIATTR_KPARAM_INFO
	.align		4
.L_37:
        /*0008*/ 	.byte	0x04, 0x17
        /*000a*/ 	.short	(.L_39 - .L_38)
.L_38:
        /*000c*/ 	.word	0x00000000
        /*0010*/ 	.short	0x0003
        /*0012*/ 	.short	0x0018
        /*0014*/ 	.byte	0x00, 0xf5, 0x21, 0x00


	//----- nvinfo : EIATTR_KPARAM_INFO
	.align		4
.L_39:
        /*0018*/ 	.byte	0x04, 0x17
        /*001a*/ 	.short	(.L_41 - .L_40)
.L_40:
        /*001c*/ 	.word	0x00000000
        /*0020*/ 	.short	0x0002
        /*0022*/ 	.short	0x0010
        /*0024*/ 	.byte	0x00, 0xf0, 0x11, 0x00


	//----- nvinfo : EIATTR_KPARAM_INFO
	.align		4
.L_41:
        /*0028*/ 	.byte	0x04, 0x17
        /*002a*/ 	.short	(.L_43 - .L_42)
.L_42:
        /*002c*/ 	.word	0x00000000
        /*0030*/ 	.short	0x0001
        /*0032*/ 	.short	0x0008
        /*0034*/ 	.byte	0x00, 0xf5, 0x21, 0x00


	//----- nvinfo : EIATTR_KPARAM_INFO
	.align		4
.L_43:
        /*0038*/ 	.byte	0x04, 0x17
        /*003a*/ 	.short	(.L_45 - .L_44)
.L_44:
        /*003c*/ 	.word	0x00000000
        /*0040*/ 	.short	0x0000
        /*0042*/ 	.short	0x0000
        /*0044*/ 	.byte	0x00, 0xf5, 0x21, 0x00


	//----- nvinfo : EIATTR_SPARSE_MMA_MASK
	.align		4
.L_45:
        /*0048*/ 	.byte	0x03, 0x50
        /*004a*/ 	.short	0x0000


	//----- nvinfo : EIATTR_MAXREG_COUNT
	.align		4
        /*004c*/ 	.byte	0x03, 0x1b
        /*004e*/ 	.short	0x00ff


	//----- nvinfo : EIATTR_MERCURY_ISA_VERSION
	.align		4
        /*0050*/ 	.byte	0x03, 0x5f
        /*0052*/ 	.short	0x0101


	//----- nvinfo : EIATTR_VRC_CTA_INIT_COUNT
	.align		4
        /*0054*/ 	.byte	0x02, 0x4a
	.zero		1
	.zero		1


	//----- nvinfo : EIATTR_EXIT_INSTR_OFFSETS
	.align		4
        /*0058*/ 	.byte	0x04, 0x1c
        /*005a*/ 	.short	(.L_47 - .L_46)


	//   ....[0]....
.L_46:
        /*005c*/ 	.word	0x00000070


	//   ....[1]....
        /*0060*/ 	.word	0x000000e0


	//   ....[2]....
        /*0064*/ 	.word	0x00000140


	//----- nvinfo : EIATTR_CBANK_PARAM_SIZE
	.align		4
.L_47:
        /*0068*/ 	.byte	0x03, 0x19
        /*006a*/ 	.short	0x0020


	//----- nvinfo : EIATTR_PARAM_CBANK
	.align		4
        /*006c*/ 	.byte	0x04, 0x0a
        /*006e*/ 	.short	(.L_49 - .L_48)
	.align		4
.L_48:
        /*0070*/ 	.word	index@(.nv.constant0._Z20ReturnSmallestResultPiPbiS_)
        /*0074*/ 	.short	0x0380
        /*0076*/ 	.short	0x0020


	//----- nvinfo : EIATTR_SW_WAR
	.align		4
.L_49:
        /*0078*/ 	.byte	0x04, 0x36
        /*007a*/ 	.short	(.L_51 - .L_50)
.L_50:
        /*007c*/ 	.word	0x00000008
.L_51:


//--------------------- .nv.info._Z20SelectSmallestResultPiPbi --------------------------
	.section	.nv.info._Z20SelectSmallestResultPiPbi,"",@"SHT_CUDA_INFO"
	.sectionflags	@""
	.align	4


	//----- nvinfo : EIATTR_CUDA_API_VERSION
	.align		4
        /*0000*/ 	.byte	0x04, 0x37
        /*0002*/ 	.short	(.L_53 - .L_52)
.L_52:
        /*0004*/ 	.word	0x00000082


	//----- nvinfo : EIATTR_KPARAM_INFO
	.align		4
.L_53:
        /*0008*/ 	.byte	0x04, 0x17
        /*000a*/ 	.short	(.L_55 - .L_54)
.L_54:
        /*000c*/ 	.word	0x00000000
        /*0010*/ 	.short	0x0002
        /*0012*/ 	.short	0x0010
        /*0014*/ 	.byte	0x00, 0xf0, 0x11, 0x00


	//----- nvinfo : EIATTR_KPARAM_INFO
	.align		4
.L_55:
        /*0018*/ 	.byte	0x04, 0x17
        /*001a*/ 	.short	(.L_57 - .L_56)
.L_56:
        /*001c*/ 	.word	0x00000000
        /*0020*/ 	.short	0x0001
        /*0022*/ 	.short	0x0008
        /*0024*/ 	.byte	0x00, 0xf5, 0x21, 0x00


	//----- nvinfo : EIATTR_KPARAM_INFO
	.align		4
.L_57:
        /*0028*/ 	.byte	0x04, 0x17
        /*002a*/ 	.short	(.L_59 - .L_58)
.L_58:
        /*002c*/ 	.word	0x00000000
        /*0030*/ 	.short	0x0000
        /*0032*/ 	.short	0x0000
        /*0034*/ 	.byte	0x00, 0xf5, 0x21, 0x00


	//----- nvinfo : EIATTR_SPARSE_MMA_MASK
	.align		4
.L_59:
        /*0038*/ 	.byte	0x03, 0x50
        /*003a*/ 	.short	0x0000


	//----- nvinfo : EIATTR_MAXREG_COUNT
	.align		4
        /*003c*/ 	.byte	0x03, 0x1b
        /*003e*/ 	.short	0x00ff


	//----- nvinfo : EIATTR_MERCURY_ISA_VERSION
	.align		4
        /*0040*/ 	.byte	0x03, 0x5f
        /*0042*/ 	.short	0x0101


	//----- nvinfo : EIATTR_VRC_CTA_INIT_COUNT
	.align		4
        /*0044*/ 	.byte	0x02, 0x4a
	.zero		1
	.zero		1


	//----- nvinfo : EIATTR_EXIT_INSTR_OFFSETS
	.align		4
        /*0048*/ 	.byte	0x04, 0x1c
        /*004a*/ 	.short	(.L_61 - .L_60)


	//   ....[0]....
.L_60:
        /*004c*/ 	.word	0x00000070


	//   ....[1]....
        /*0050*/ 	.word	0x00000110


	//   ....[2]....
        /*0054*/ 	.word	0x00000130


	//   ....[3]....
        /*0058*/ 	.word	0x00000220


	//   ....[4]....
        /*005c*/ 	.word	0x00000280


	//----- nvinfo : EIATTR_CRS_STACK_SIZE
	.align		4
.L_61:
        /*0060*/ 	.byte	0x04, 0x1e
        /*0062*/ 	.short	(.L_63 - .L_62)
.L_62:
        /*0064*/ 	.word	0x00000000


	//----- nvinfo : EIATTR_CBANK_PARAM_SIZE
	.align		4
.L_63:
        /*0068*/ 	.byte	0x03, 0x19
        /*006a*/ 	.short	0x0014


	//----- nvinfo : EIATTR_PARAM_CBANK
	.align		4
        /*006c*/ 	.byte	0x04, 0x0a
        /*006e*/ 	.short	(.L_65 - .L_64)
	.align		4
.L_64:
        /*0070*/ 	.word	index@(.nv.constant0._Z20SelectSmallestResultPiPbi)
        /*0074*/ 	.short	0x0380
        /*0076*/ 	.short	0x0014


	//----- nvinfo : EIATTR_SW_WAR
	.align		4
.L_65:
        /*0078*/ 	.byte	0x04, 0x36
        /*007a*/ 	.short	(.L_67 - .L_66)
.L_66:
        /*007c*/ 	.word	0x00000008
.L_67:


//--------------------- .nv.info._Z21CalculateCycleLengthsPiS_iiS_iPb --------------------------
	.section	.nv.info._Z21CalculateCycleLengthsPiS_iiS_iPb,"",@"SHT_CUDA_INFO"
	.sectionflags	@""
	.align	4


	//----- nvinfo : EIATTR_CUDA_API_VERSION
	.align		4
        /*0000*/ 	.byte	0x04, 0x37
        /*0002*/ 	.short	(.L_69 - .L_68)
.L_68:
        /*0004*/ 	.word	0x00000082


	//----- nvinfo : EIATTR_KPARAM_INFO
	.align		4
.L_69:
        /*0008*/ 	.byte	0x04, 0x17
        /*000a*/ 	.short	(.L_71 - .L_70)
.L_70:
        /*000c*/ 	.word	0x00000000
        /*0010*/ 	.short	0x0006
        /*0012*/ 	.short	0x0028
        /*0014*/ 	.byte	0x00, 0xf5, 0x21, 0x00


	//----- nvinfo : EIATTR_KPARAM_INFO
	.align		4
.L_71:
        /*0018*/ 	.byte	0x04, 0x17
        /*001a*/ 	.short	(.L_73 - .L_72)
.L_72:
        /*001c*/ 	.word	0x00000000
        /*0020*/ 	.short	0x0005
        /*0022*/ 	.short	0x0020
        /*0024*/ 	.byte	0x00, 0xf0, 0x11, 0x00


	//----- nvinfo : EIATTR_KPARAM_INFO
	.align		4
.L_73:
        /*0028*/ 	.byte	0x04, 0x17
        /*002a*/ 	.short	(.L_75 - .L_74)
.L_74:
        /*002c*/ 	.word	0x00000000
        /*0030*/ 	.short	0x0004
        /*0032*/ 	.short	0x0018
        /*0034*/ 	.byte	0x00, 0xf5, 0x21, 0x00


	//----- nvinfo : EIATTR_KPARAM_INFO
	.align		4
.L_75:
        /*0038*/ 	.byte	0x04, 0x17
        /*003a*/ 	.short	(.L_77 - .L_76)
.L_76:
        /*003c*/ 	.word	0x00000000
        /*0040*/ 	.short	0x0003
        /*0042*/ 	.short	0x0014
        /*0044*/ 	.byte	0x00, 0xf0, 0x11, 0x00


	//----- nvinfo : EIATTR_KPARAM_INFO
	.align		4
.L_77:
        /*0048*/ 	.byte	0x04, 0x17
        /*004a*/ 	.short	(.L_79 - .L_78)
.L_78:
        /*004c*/ 	.word	0x00000000
        /*0050*/ 	.short	0x0002
        /*0052*/ 	.short	0x0010
        /*0054*/ 	.byte	0x00, 0xf0, 0x11, 0x00


	//----- nvinfo : EIATTR_KPARAM_INFO
	.align		4
.L_79:
        /*0058*/ 	.byte	0x04, 0x17
        /*005a*/ 	.short	(.L_81 - .L_80)
.L_80:
        /*005c*/ 	.word	0x00000000
        /*0060*/ 	.short	0x0001
        /*0062*/ 	.short	0x0008
        /*0064*/ 	.byte	0x00, 0xf5, 0x21, 0x00


	//----- nvinfo : EIATTR_KPARAM_INFO
	.align		4
.L_81:
        /*0068*/ 	.byte	0x04, 0x17
        /*006a*/ 	.short	(.L_83 - .L_82)
.L_82:
        /*006c*/ 	.word	0x00000000
        /*0070*/ 	.short	0x0000
        /*0072*/ 	.short	0x0000
        /*0074*/ 	.byte	0x00, 0xf5, 0x21, 0x00


	//----- nvinfo : EIATTR_SPARSE_MMA_MASK
	.align		4
.L_83:
        /*0078*/ 	.byte	0x03, 0x50
        /*007a*/ 	.short	0x0000


	//----- nvinfo : EIATTR_MAXREG_COUNT
	.align		4
        /*007c*/ 	.byte	0x03, 0x1b
        /*007e*/ 	.short	0x00ff


	//----- nvinfo : EIATTR_MERCURY_ISA_VERSION
	.align		4
        /*0080*/ 	.byte	0x03, 0x5f
        /*0082*/ 	.short	0x0101


	//----- nvinfo : EIATTR_VRC_CTA_INIT_COUNT
	.align		4
        /*0084*/ 	.byte	0x02, 0x4a
	.zero		1
	.zero		1


	//----- nvinfo : EIATTR_EXIT_INSTR_OFFSETS
	.align		4
        /*0088*/ 	.byte	0x04, 0x1c
        /*008a*/ 	.short	(.L_85 - .L_84)


	//   ....[0]....
.L_84:
        /*008c*/ 	.word	0x00000090


	//   ....[1]....
        /*0090*/ 	.word	0x00000f80


	//----- nvinfo : EIATTR_CBANK_PARAM_SIZE
	.align		4
.L_85:
        /*0094*/ 	.byte	0x03, 0x19
        /*0096*/ 	.short	0x0030


	//----- nvinfo : EIATTR_PARAM_CBANK
	.align		4
        /*0098*/ 	.byte	0x04, 0x0a
        /*009a*/ 	.short	(.L_87 - .L_86)
	.align		4
.L_86:
        /*009c*/ 	.word	index@(.nv.constant0._Z21CalculateCycleLengthsPiS_iiS_iPb)
        /*00a0*/ 	.short	0x0380
        /*00a2*/ 	.short	0x0030


	//----- nvinfo : EIATTR_SW_WAR
	.align		4
.L_87:
        /*00a4*/ 	.byte	0x04, 0x36
        /*00a6*/ 	.short	(.L_89 - .L_88)
.L_88:
        /*00a8*/ 	.word	0x00000008
.L_89:


//--------------------- .nv.info._Z20GeneratePermutationsPiiii --------------------------
	.section	.nv.info._Z20GeneratePermutationsPiiii,"",@"SHT_CUDA_INFO"
	.sectionflags	@""
	.align	4


	//----- nvinfo : EIATTR_CUDA_API_VERSION
	.align		4
        /*0000*/ 	.byte	0x04, 0x37
        /*0002*/ 	.short	(.L_91 - .L_90)
.L_90:
        /*0004*/ 	.word	0x00000082


	//----- nvinfo : EIATTR_KPARAM_INFO
	.align		4
.L_91:
        /*0008*/ 	.byte	0x04, 0x17
        /*000a*/ 	.short	(.L_93 - .L_92)
.L_92:
        /*000c*/ 	.word	0x00000000
        /*0010*/ 	.short	0x0003
        /*0012*/ 	.short	0x0010
        /*0014*/ 	.byte	0x00, 0xf0, 0x11, 0x00


	//----- nvinfo : EIATTR_KPARAM_INFO
	.align		4
.L_93:
        /*0018*/ 	.byte	0x04, 0x17
        /*001a*/ 	.short	(.L_95 - .L_94)
.L_94:
        /*001c*/ 	.word	0x00000000
        /*0020*/ 	.short	0x0002
        /*0022*/ 	.short	0x000c
        /*0024*/ 	.byte	0x00, 0xf0, 0x11, 0x00


	//----- nvinfo : EIATTR_KPARAM_INFO
	.align		4
.L_95:
        /*0028*/ 	.byte	0x04, 0x17
        /*002a*/ 	.short	(.L_97 - .L_96)
.L_96:
        /*002c*/ 	.word	0x00000000
        /*0030*/ 	.short	0x0001
        /*0032*/ 	.short	0x0008
        /*0034*/ 	.byte	0x00, 0xf0, 0x11, 0x00


	//----- nvinfo : EIATTR_KPARAM_INFO
	.align		4
.L_97:
        /*0038*/ 	.byte	0x04, 0x17
        /*003a*/ 	.short	(.L_99 - .L_98)
.L_98:
        /*003c*/ 	.word	0x00000000
        /*0040*/ 	.short	0x0000
        /*0042*/ 	.short	0x0000
        /*0044*/ 	.byte	0x00, 0xf5, 0x21, 0x00


	//----- nvinfo : EIATTR_SPARSE_MMA_MASK
	.align		4
.L_99:
        /*0048*/ 	.byte	0x03, 0x50
        /*004a*/ 	.short	0x0000


	//----- nvinfo : EIATTR_MAXREG_COUNT
	.align		4
        /*004c*/ 	.byte	0x03, 0x1b
        /*004e*/ 	.short	0x00ff


	//----- nvinfo : EIATTR_MERCURY_ISA_VERSION
	.align		4
        /*0050*/ 	.byte	0x03, 0x5f
        /*0052*/ 	.short	0x0101


	//----- nvinfo : EIATTR_VRC_CTA_INIT_COUNT
	.align		4
        /*0054*/ 	.byte	0x02, 0x4a
	.zero		1
	.zero		1


	//----- nvinfo : EIATTR_EXIT_INSTR_OFFSETS
	.align		4
        /*0058*/ 	.byte	0x04, 0x1c
        /*005a*/ 	.short	(.L_101 - .L_100)


	//   ....[0]....
.L_100:
        /*005c*/ 	.word	0x00000090


	//   ....[1]....
        /*0060*/ 	.word	0x00001a90


	//   ....[2]....
        /*0064*/ 	.word	0x00002700


	//----- nvinfo : EIATTR_CBANK_PARAM_SIZE
	.align		4
.L_101:
        /*0068*/ 	.byte	0x03, 0x19
        /*006a*/ 	.short	0x0014


	//----- nvinfo : EIATTR_PARAM_CBANK
	.align		4
        /*006c*/ 	.byte	0x04, 0x0a
        /*006e*/ 	.short	(.L_103 - .L_102)
	.align		4
.L_102:
        /*0070*/ 	.word	index@(.nv.constant0._Z20GeneratePermutationsPiiii)
        /*0074*/ 	.short	0x0380
        /*0076*/ 	.short	0x0014


	//----- nvinfo : EIATTR_SW_WAR
	.align		4
.L_103:
        /*0078*/ 	.byte	0x04, 0x36
        /*007a*/ 	.short	(.L_105 - .L_104)
.L_104:
        /*007c*/ 	.word	0x00000008
.L_105:


//--------------------- .nv.info._Z14CompressOutputPiiS_S_i --------------------------
	.section	.nv.info._Z14CompressOutputPiiS_S_i,"",@"SHT_CUDA_INFO"
	.sectionflags	@""
	.align	4


	//----- nvinfo : EIATTR_CUDA_API_VERSION
	.align		4
        /*0000*/ 	.byte	0x04, 0x37
        /*0002*/ 	.short	(.L_107 - .L_106)
.L_106:
        /*0004*/ 	.word	0x00000082


	//----- nvinfo : EIATTR_KPARAM_INFO
	.align		4
.L_107:
        /*0008*/ 	.byte	0x04, 0x17
        /*000a*/ 	.short	(.L_109 - .L_108)
.L_108:
        /*000c*/ 	.word	0x00000000
        /*0010*/ 	.short	0x0004
        /*0012*/ 	.short	0x0020
        /*0014*/ 	.byte	0x00, 0xf0, 0x11, 0x00


	//----- nvinfo : EIATTR_KPARAM_INFO
	.align		4
.L_109:
        /*0018*/ 	.byte	0x04, 0x17
        /*001a*/ 	.short	(.L_111 - .L_110)
.L_110:
        /*001c*/ 	.word	0x00000000
        /*0020*/ 	.short	0x0003
        /*0022*/ 	.short	0x0018
        /*0024*/ 	.byte	0x00, 0xf5, 0x21, 0x00


	//----- nvinfo : EIATTR_KPARAM_INFO
	.align		4
.L_111:
        /*0028*/ 	.byte	0x04, 0x17
        /*002a*/ 	.short	(.L_113 - .L_112)
.L_112:
        /*002c*/ 	.word	0x00000000
        /*0030*/ 	.short	0x0002
        /*0032*/ 	.short	0x0010
        /*0034*/ 	.byte	0x00, 0xf5, 0x21, 0x00


	//----- nvinfo : EIATTR_KPARAM_INFO
	.align		4
.L_113:
        /*0038*/ 	.byte	0x04, 0x17
        /*003a*/ 	.short	(.L_115 - .L_114)
.L_114:
        /*003c*/ 	.word	0x00000000
        /*0040*/ 	.short	0x0001
        /*0042*/ 	.short	0x0008
        /*0044*/ 	.byte	0x00, 0xf0, 0x11, 0x00


	//----- nvinfo : EIATTR_KPARAM_INFO
	.align		4
.L_115:
        /*0048*/ 	.byte	0x04, 0x17
        /*004a*/ 	.short	(.L_117 - .L_116)
.L_116:
        /*004c*/ 	.word	0x00000000
        /*0050*/ 	.short	0x0000
        /*0052*/ 	.short	0x0000
        /*0054*/ 	.byte	0x00, 0xf5, 0x21, 0x00


	//----- nvinfo : EIATTR_SPARSE_MMA_MASK
	.align		4
.L_117:
        /*0058*/ 	.byte	0x03, 0x50
        /*005a*/ 	.short	0x0000


	//----- nvinfo : EIATTR_MAXREG_COUNT
	.align		4
        /*005c*/ 	.byte	0x03, 0x1b
        /*005e*/ 	.short	0x00ff


	//----- nvinfo : EIATTR_MERCURY_ISA_VERSION
	.align		4
        /*0060*/ 	.byte	0x03, 0x5f
        /*0062*/ 	.short	0x0101


	//----- nvinfo : EIATTR_VRC_CTA_INIT_COUNT
	.align		4
        /*0064*/ 	.byte	0x02, 0x4a
	.zero		1
	.zero		1


	//----- nvinfo : EIATTR_EXIT_INSTR_OFFSETS
	.align		4
        /*0068*/ 	.byte	0x04, 0x1c
        /*006a*/ 	.short	(.L_119 - .L_118)


	//   ....[0]....
.L_118:
        /*006c*/ 	.word	0x00000080


	//   ....[1]....
        /*0070*/ 	.word	0x00000240


	//   ....[2]....
        /*0074*/ 	.word	0x000002d0


	//   ....[3]....
        /*0078*/ 	.word	0x00000440


	//----- nvinfo : EIATTR_CBANK_PARAM_SIZE
	.align		4
.L_119:
        /*007c*/ 	.byte	0x03, 0x19
        /*007e*/ 	.short	0x0024


	//----- nvinfo : EIATTR_PARAM_CBANK
	.align		4
        /*0080*/ 	.byte	0x04, 0x0a
        /*0082*/ 	.short	(.L_121 - .L_120)
	.align		4
.L_120:
        /*0084*/ 	.word	index@(.nv.constant0._Z14CompressOutputPiiS_S_i)
        /*0088*/ 	.short	0x0380
        /*008a*/ 	.short	0x0024


	//----- nvinfo : EIATTR_SW_WAR
	.align		4
.L_121:
        /*008c*/ 	.byte	0x04, 0x36
        /*008e*/ 	.short	(.L_123 - .L_122)
.L_122:
        /*0090*/ 	.word	0x00000008
.L_123:


//--------------------- .nv.info._Z13FloydWarshallPiS_ii --------------------------
	.section	.nv.info._Z13FloydWarshallPiS_ii,"",@"SHT_CUDA_INFO"
	.sectionflags	@""
	.align	4


	//----- nvinfo : EIATTR_CUDA_API_VERSION
	.align		4
        /*0000*/ 	.byte	0x04, 0x37
        /*0002*/ 	.short	(.L_125 - .L_124)
.L_124:
        /*0004*/ 	.word	0x00000082


	//----- nvinfo : EIATTR_KPARAM_INFO
	.align		4
.L_125:
        /*0008*/ 	.byte	0x04, 0x17
        /*000a*/ 	.short	(.L_127 - .L_126)
.L_126:
        /*000c*/ 	.word	0x00000000
        /*0010*/ 	.short	0x0003
        /*0012*/ 	.short	0x0014
        /*0014*/ 	.byte	0x00, 0xf0, 0x11, 0x00


	//----- nvinfo : EIATTR_KPARAM_INFO
	.align		4
.L_127:
        /*0018*/ 	.byte	0x04, 0x17
        /*001a*/ 	.short	(.L_129 - .L_128)
.L_128:
        /*001c*/ 	.word	0x00000000
        /*0020*/ 	.short	0x0002
        /*0022*/ 	.short	0x0010
        /*0024*/ 	.byte	0x00, 0xf0, 0x11, 0x00


	//----- nvinfo : EIATTR_KPARAM_INFO
	.align		4
.L_129:
        /*0028*/ 	.byte	0x04, 0x17
        /*002a*/ 	.short	(.L_131 - .L_130)
.L_130:
        /*002c*/ 	.word	0x00000000
        /*0030*/ 	.short	0x0001
        /*0032*/ 	.short	0x0008
        /*0034*/ 	.byte	0x00, 0xf5, 0x21, 0x00


	//----- nvinfo : EIATTR_KPARAM_INFO
	.align		4
.L_131:
        /*0038*/ 	.byte	0x04, 0x17
        /*003a*/ 	.short	(.L_133 - .L_132)
.L_132:
        /*003c*/ 	.word	0x00000000
        /*0040*/ 	.short	0x0000
        /*0042*/ 	.short	0x0000
        /*0044*/ 	.byte	0x00, 0xf5, 0x21, 0x00


	//----- nvinfo : EIATTR_SPARSE_MMA_MASK
	.align		4
.L_133:
        /*0048*/ 	.byte	0x03, 0x50
        /*004a*/ 	.short	0x0000


	//----- nvinfo : EIATTR_MAXREG_COUNT
	.align		4
        /*004c*/ 	.byte	0x03, 0x1b
        /*004e*/ 	.short	0x00ff


	//----- nvinfo : EIATTR_MERCURY_ISA_VERSION
	.align		4
        /*0050*/ 	.byte	0x03, 0x5f
        /*0052*/ 	.short	0x0101


	//----- nvinfo : EIATTR_VRC_CTA_INIT_COUNT
	.align		4
        /*0054*/ 	.byte	0x02, 0x4a
	.zero		1
	.zero		1


	//----- nvinfo : EIATTR_EXIT_INSTR_OFFSETS
	.align		4
        /*0058*/ 	.byte	0x04, 0x1c
        /*005a*/ 	.short	(.L_135 - .L_134)


	//   ....[0]....
.L_134:
        /*005c*/ 	.word	0x00000080


	//   ....[1]....
        /*0060*/ 	.word	0x00000270


	//   ....[2]....
        /*0064*/ 	.word	0x000003f0


	//   ....[3]....
        /*0068*/ 	.word	0x00000490


	//----- nvinfo : EIATTR_CRS_STACK_SIZE
	.align		4
.L_135:
        /*006c*/ 	.byte	0x04, 0x1e
        /*006e*/ 	.short	(.L_137 - .L_136)
.L_136:
        /*0070*/ 	.word	0x00000000


	//----- nvinfo : EIATTR_CBANK_PARAM_SIZE
	.align		4
.L_137:
        /*0074*/ 	.byte	0x03, 0x19
        /*0076*/ 	.short	0x0018


	//----- nvinfo : EIATTR_PARAM_CBANK
	.align		4
        /*0078*/ 	.byte	0x04, 0x0a
        /*007a*/ 	.short	(.L_139 - .L_138)
	.align		4
.L_138:
        /*007c*/ 	.word	index@(.nv.constant0._Z13FloydWarshallPiS_ii)
        /*0080*/ 	.short	0x0380
        /*0082*/ 	.short	0x0018


	//----- nvinfo : EIATTR_SW_WAR
	.align		4
.L_139:
        /*0084*/ 	.byte	0x04, 0x36
        /*0086*/ 	.short	(.L_141 - .L_140)
.L_140:
        /*0088*/ 	.word	0x00000008
.L_141:


//--------------------- .nv.callgraph             --------------------------
	.section	.nv.callgraph,"",@"SHT_CUDA_CALLGRAPH"
	.align	4
	.sectionentsize	8
	.align		4
        /*0000*/ 	.word	0x00000000
	.align		4
        /*0004*/ 	.word	0xffffffff
	.align		4
        /*0008*/ 	.word	0x00000000
	.align		4
        /*000c*/ 	.word	0xfffffffe
	.align		4
        /*0010*/ 	.word	0x00000000
	.align		4
        /*0014*/ 	.word	0xfffffffd
	.align		4
        /*0018*/ 	.word	0x00000000
	.align		4
        /*001c*/ 	.word	0xfffffffc


//--------------------- .text._Z20ReturnSmallestResultPiPbiS_ --------------------------
	.section	.text._Z20ReturnSmallestResultPiPbiS_,"ax",@progbits
	.align	128
        .global         _Z20ReturnSmallestResultPiPbiS_
        .type           _Z20ReturnSmallestResultPiPbiS_,@function
        .size           _Z20ReturnSmallestResultPiPbiS_,(.L_x_31 - _Z20ReturnSmallestResultPiPbiS_)
        .other          _Z20ReturnSmallestResultPiPbiS_,@"STO_CUDA_ENTRY STV_DEFAULT"
_Z20ReturnSmallestResultPiPbiS_:
.text._Z20ReturnSmallestResultPiPbiS_:
[----:B------:R-:W-:Y:S01]  /*0000*/  LDC R1, c[0x0][0x37c] ;  /* 0x0000df00ff017b82 */ /* 0x000fe20000000800 */
[----:B------:R-:W0:Y:S07]  /*0010*/  S2R R5, SR_TID.X ;  /* 0x0000000000057919 */ /* 0x000e2e0000002100 */
[----:B------:R-:W0:Y:S01]  /*0020*/  S2UR UR4, SR_CTAID.X ;  /* 0x00000000000479c3 */ /* 0x000e220000002500 */
[----:B------:R-:W1:Y:S07]  /*0030*/  LDCU UR5, c[0x0][0x390] ;  /* 0x00007200ff0577ac */ /* 0x000e6e0008000800 */
[----:B------:R-:W0:Y:S02]  /*0040*/  LDC R0, c[0x0][0x360] ;  /* 0x0000d800ff007b82 */ /* 0x000e240000000800 */
[----:B0-----:R-:W-:-:S05]  /*0050*/  IMAD R5, R0, UR4, R5 ;  /* 0x0000000400057c24 */ /* 0x001fca000f8e0205 */
[----:B-1----:R-:W-:-:S13]  /*0060*/  ISETP.GE.AND P0, PT, R5, UR5, PT ;  /* 0x0000000505007c0c */ /* 0x002fda000bf06270 */
[----:B------:R-:W-:Y:S05]  /*0070*/  @P0 EXIT ;  /* 0x000000000000094d */ /* 0x000fea0003800000 */
[----:B------:R-:W0:Y:S01]  /*0080*/  LDCU.64 UR6, c[0x0][0x388] ;  /* 0x00007100ff0677ac */ /* 0x000e220008000a00 */
[----:B------:R-:W1:Y:S01]  /*0090*/  LDCU.64 UR4, c[0x0][0x358] ;  /* 0x00006b00ff0477ac */ /* 0x000e620008000a00 */
[----:B0-----:R-:W-:-:S04]  /*00a0*/  IADD3 R2, P0, PT, R5, UR6, RZ ;  /* 0x0000000605027c10 */ /* 0x001fc8000ff1e0ff */
[----:B------:R-:W-:-:S05]  /*00b0*/  LEA.HI.X.SX32 R3, R5, UR7, 0x1, P0 ;  /* 0x0000000705037c11 */ /* 0x000fca00080f0eff */
[----:B-1----:R-:W2:Y:S02]  /*00c0*/  LDG.E.U8 R2, desc[UR4][R2.64] ;  /* 0x0000000402027981 */ /* 0x002ea4000c1e1100 */
[----:B--2---:R-:W-:-:S13]  /*00d0*/  ISETP.NE.AND P0, PT, R2, RZ, PT ;  /* 0x000000ff0200720c */ /* 0x004fda0003f05270 */
[----:B------:R-:W-:Y:S05]  /*00e0*/  @!P0 EXIT ;  /* 0x000000000000894d */ /* 0x000fea0003800000 */
[----:B------:R-:W0:Y:S02]  /*00f0*/  LDC.64 R2, c[0x0][0x380] ;  /* 0x0000e000ff027b82 */ /* 0x000e240000000a00 */
[----:B0-----:R-:W-:-:S06]  /*0100*/  IMAD.WIDE R2, R5, 0x4, R2 ;  /* 0x0000000405027825 */ /* 0x001fcc00078e0202 */
[----:B------:R-:W2:Y:S01]  /*0110*/  LDG.E R3, desc[UR4][R2.64] ;  /* 0x0000000402037981 */ /* 0x000ea2000c1e1900 */
[----:B------:R-:W2:Y:S03]  /*0120*/  LDC.64 R4, c[0x0][0x398] ;  /* 0x0000e600ff047b82 */ /* 0x000ea60000000a00 */
[----:B--2---:R-:W-:Y:S01]  /*0130*/  STG.E desc[UR4][R4.64], R3 ;  /* 0x0000000304007986 */ /* 0x004fe2000c101904 */
[----:B------:R-:W-:Y:S05]  /*0140*/  EXIT ;  /* 0x000000000000794d */ /* 0x000fea0003800000 */
.L_x_0:
[----:B------:R-:W-:-:S00]  /*0150*/  BRA `(.L_x_0) ;  /* 0xfffffffc00fc7947 */ /* 0x000fc0000383ffff */
[----:B------:R-:W-:-:S00]  /*0160*/  NOP ;  /* 0x0000000000007918 */ /* 0x000fc00000000000 */
        /* <DEDUP_REMOVED lines=9> */
.L_x_31:


//--------------------- .text._Z20SelectSmallestResultPiPbi --------------------------
	.section	.text._Z20SelectSmallestResultPiPbi,"ax",@progbits
	.align	128
        .global         _Z20SelectSmallestResultPiPbi
        .type           _Z20SelectSmallestResultPiPbi,@function
        .size           _Z20SelectSmallestResultPiPbi,(.L_x_32 - _Z20SelectSmallestResultPiPbi)
        .other          _Z20SelectSmallestResultPiPbi,@"STO_CUDA_ENTRY STV_DEFAULT"
_Z20SelectSmallestResultPiPbi:
.text._Z20SelectSmallestResultPiPbi:
[----:B------:R-:W-:Y:S01]  /*0000*/  LDC R1, c[0x0][0x37c] ;  /* 0x0000df00ff017b82 */ /* 0x000fe20000000800 */
[----:B------:R-:W0:Y:S07]  /*0010*/  S2R R7, SR_TID.X ;  /* 0x0000000000077919 */ /* 0x000e2e0000002100 */
[----:B------:R-:W0:Y:S08]  /*0020*/  S2UR UR4, SR_CTAID.X ;  /* 0x00000000000479c3 */ /* 0x000e300000002500 */
[----:B------:R-:W0:Y:S08]  /*0030*/  LDC R0, c[0x0][0x360] ;  /* 0x0000d800ff007b82 */ /* 0x000e300000000800 */
[----:B------:R-:W1:Y:S01]  /*0040*/  LDC R6, c[0x0][0x390] ;  /* 0x0000e400ff067b82 */ /* 0x000e620000000800 */
[----:B0-----:R-:W-:-:S05]  /*0050*/  IMAD R7, R0, UR4, R7 ;  /* 0x0000000400077c24 */ /* 0x001fca000f8e0207 */
[----:B-1----:R-:W-:-:S13]  /*0060*/  ISETP.GE.AND P0, PT, R7, R6, PT ;  /* 0x000000060700720c */ /* 0x002fda0003f06270 */
[----:B------:R-:W-:Y:S05]  /*0070*/  @P0 EXIT ;  /* 0x000000000000094d */ /* 0x000fea0003800000 */
[----:B------:R-:W0:Y:S01]  /*0080*/  LDC.64 R2, c[0x0][0x380] ;  /* 0x0000e000ff027b82 */ /* 0x000e220000000a00 */
[----:B------:R-:W1:Y:S01]  /*0090*/  LDCU.64 UR4, c[0x0][0x358] ;  /* 0x00006b00ff0477ac */ /* 0x000e620008000a00 */
[----:B0-----:R-:W-:-:S05]  /*00a0*/  IMAD.WIDE R2, R7, 0x4, R2 ;  /* 0x0000000407027825 */ /* 0x001fca00078e0202 */
[----:B-1----:R-:W2:Y:S02]  /*00b0*/  LDG.E R0, desc[UR4][R2.64] ;  /* 0x0000000402007981 */ /* 0x002ea4000c1e1900 */
[----:B--2---:R-:W-:-:S13]  /*00c0*/  ISETP.NE.AND P0, PT, R0, RZ, PT ;  /* 0x000000ff0000720c */ /* 0x004fda0003f05270 */
[----:B------:R-:W0:Y:S02]  /*00d0*/  @!P0 LDC.64 R4, c[0x0][0x388] ;  /* 0x0000e200ff048b82 */ /* 0x000e240000000a00 */
[----:B0-----:R-:W-:-:S04]  /*00e0*/  @!P0 IADD3 R4, P1, PT, R7, R4, RZ ;  /* 0x0000000407048210 */ /* 0x001fc80007f3e0ff */
[----:B------:R-:W-:-:S05]  /*00f0*/  @!P0 LEA.HI.X.SX32 R5, R7, R5, 0x1, P1 ;  /* 0x0000000507058211 */ /* 0x000fca00008f0eff */
[----:B------:R0:W-:Y:S01]  /*0100*/  @!P0 STG.E.U8 desc[UR4][R4.64], RZ ;  /* 0x000000ff04008986 */ /* 0x0001e2000c101104 */
[----:B------:R-:W-:Y:S05]  /*0110*/  @!P0 EXIT ;  /* 0x000000000000894d */ /* 0x000fea0003800000 */
[----:B------:R-:W-:-:S13]  /*0120*/  ISETP.GE.AND P0, PT, R6, 0x1, PT ;  /* 0x000000010600780c */ /* 0x000fda0003f06270 */
[----:B------:R-:W-:Y:S05]  /*0130*/  @!P0 EXIT ;  /* 0x000000000000894d */ /* 0x000fea0003800000 */
[----:B0-----:R-:W0:Y:S01]  /*0140*/  LDC.64 R4, c[0x0][0x380] ;  /* 0x0000e000ff047b82 */ /* 0x001e220000000a00 */
[----:B------:R-:W-:Y:S01]  /*0150*/  BSSY.RECONVERGENT B0, `(.L_x_1) ;  /* 0x000000e000007945 */ /* 0x000fe20003800200 */
[----:B------:R-:W-:Y:S01]  /*0160*/  IMAD.MOV.U32 R6, RZ, RZ, RZ ;  /* 0x000000ffff067224 */ /* 0x000fe200078e00ff */
[----:B------:R-:W1:Y:S06]  /*0170*/  LDCU UR6, c[0x0][0x390] ;  /* 0x00007200ff0677ac */ /* 0x000e6c0008000800 */
.L_x_3:
[----:B0-----:R-:W-:-:S06]  /*0180*/  IMAD.WIDE.U32 R2, R6, 0x4, R4 ;  /* 0x0000000406027825 */ /* 0x001fcc00078e0004 */
[----:B------:R-:W2:Y:S02]  /*0190*/  LDG.E R3, desc[UR4][R2.64] ;  /* 0x0000000402037981 */ /* 0x000ea4000c1e1900 */
[----:B--2---:R-:W-:Y:S02]  /*01a0*/  ISETP.NE.AND P0, PT, R0, R3, PT ;  /* 0x000000030000720c */ /* 0x004fe40003f05270 */
[----:B------:R-:W-:Y:S02]  /*01b0*/  ISETP.NE.AND P1, PT, R3, RZ, PT ;  /* 0x000000ff0300720c */ /* 0x000fe40003f25270 */
[----:B------:R-:W-:-:S04]  /*01c0*/  ISETP.LE.OR P0, PT, R7, R6, P0 ;  /* 0x000000060700720c */ /* 0x000fc80000703670 */
[----:B------:R-:W-:-:S13]  /*01d0*/  ISETP.GT.OR P0, PT, R0, R3, !P0 ;  /* 0x000000030000720c */ /* 0x000fda0004704670 */
[----:B------:R-:W-:Y:S05]  /*01e0*/  @P0 BRA P1, `(.L_x_2) ;  /* 0x0000000000100947 */ /* 0x000fea0000800000 */
[----:B------:R-:W-:-:S05]  /*01f0*/  VIADD R6, R6, 0x1 ;  /* 0x0000000106067836 */ /* 0x000fca0000000000 */
[----:B-1----:R-:W-:-:S13]  /*0200*/  ISETP.NE.AND P0, PT, R6, UR6, PT ;  /* 0x0000000606007c0c */ /* 0x002fda000bf05270 */
[----:B------:R-:W-:Y:S05]  /*0210*/  @P0 BRA `(.L_x_3) ;  /* 0xfffffffc00d80947 */ /* 0x000fea000383ffff */
[----:B------:R-:W-:Y:S05]  /*0220*/  EXIT ;  /* 0x000000000000794d */ /* 0x000fea0003800000 */
.L_x_2:
[----:B-1----:R-:W-:Y:S05]  /*0230*/  BSYNC.RECONVERGENT B0 ;  /* 0x0000000000007941 */ /* 0x002fea0003800200 */
.L_x_1:
[----:B------:R-:W0:Y:S02]  /*0240*/  LDCU.64 UR8, c[0x0][0x388] ;  /* 0x00007100ff0877ac */ /* 0x000e240008000a00 */
[----:B0-----:R-:W-:-:S04]  /*0250*/  IADD3 R2, P0, PT, R7, UR8, RZ ;  /* 0x0000000807027c10 */ /* 0x001fc8000ff1e0ff */
[----:B------:R-:W-:-:S05]  /*0260*/  LEA.HI.X.SX32 R3, R7, UR9, 0x1, P0 ;  /* 0x0000000907037c11 */ /* 0x000fca00080f0eff */
[----:B------:R-:W-:Y:S01]  /*0270*/  STG.E.U8 desc[UR4][R2.64], RZ ;  /* 0x000000ff02007986 */ /* 0x000fe2000c101104 */
[----:B------:R-:W-:Y:S05]  /*0280*/  EXIT ;  /* 0x000000000000794d */ /* 0x000fea0003800000 */
.L_x_4:
        /* <DEDUP_REMOVED lines=15> */
.L_x_32:


//--------------------- .text._Z21CalculateCycleLengthsPiS_iiS_iPb --------------------------
	.section	.text._Z21CalculateCycleLengthsPiS_iiS_iPb,"ax",@progbits
	.align	128
        .global         _Z21CalculateCycleLengthsPiS_iiS_iPb
        .type           _Z21CalculateCycleLengthsPiS_iiS_iPb,@function
        .size           _Z21CalculateCycleLengthsPiS_iiS_iPb,(.L_x_33 - _Z21CalculateCycleLengthsPiS_iiS_iPb)
        .other          _Z21CalculateCycleLengthsPiS_iiS_iPb,@"STO_CUDA_ENTRY STV_DEFAULT"
_Z21CalculateCycleLengthsPiS_iiS_iPb:
.text._Z21CalculateCycleLengthsPiS_iiS_iPb:
[----:B------:R-:W-:Y:S01]  /*0000*/  LDC R1, c[0x0][0x37c] ;  /* 0x0000df00ff017b82 */ /* 0x000fe20000000800 */
[----:B------:R-:W0:Y:S07]  /*0010*/  S2R R0, SR_TID.X ;  /* 0x0000000000007919 */ /* 0x000e2e0000002100 */
[----:B------:R-:W0:Y:S01]  /*0020*/  S2UR UR4, SR_CTAID.X ;  /* 0x00000000000479c3 */ /* 0x000e220000002500 */
[----:B------:R-:W1:Y:S01]  /*0030*/  LDCU UR5, c[0x0][0x3a0] ;  /* 0x00007400ff0577ac */ /* 0x000e620008000800 */
[----:B------:R-:W2:Y:S06]  /*0040*/  LDCU UR6, c[0x0][0x394] ;  /* 0x00007280ff0677ac */ /* 0x000eac0008000800 */
[----:B------:R-:W0:Y:S02]  /*0050*/  LDC R3, c[0x0][0x360] ;  /* 0x0000d800ff037b82 */ /* 0x000e240000000800 */
[----:B0-----:R-:W-:-:S04]  /*0060*/  IMAD R0, R3, UR4, R0 ;  /* 0x0000000403007c24 */ /* 0x001fc8000f8e0200 */
[----:B-1----:R-:W-:-:S05]  /*0070*/  VIADD R2, R0, UR5 ;  /* 0x0000000500027c36 */ /* 0x002fca0008000000 */
[----:B--2---:R-:W-:-:S13]  /*0080*/  ISETP.GE.AND P0, PT, R2, UR6, PT ;  /* 0x0000000602007c0c */ /* 0x004fda000bf06270 */
[----:B------:R-:W-:Y:S05]  /*0090*/  @P0 EXIT ;  /* 0x000000000000094d */ /* 0x000fea0003800000 */
[----:B------:R-:W0:Y:S01]  /*00a0*/  LDC R10, c[0x0][0x390] ;  /* 0x0000e400ff0a7b82 */ /* 0x000e220000000800 */
[----:B------:R-:W1:Y:S01]  /*00b0*/  LDCU.64 UR6, c[0x0][0x358] ;  /* 0x00006b00ff0677ac */ /* 0x000e620008000a00 */
[----:B------:R-:W-:Y:S01]  /*00c0*/  IMAD.MOV.U32 R16, RZ, RZ, 0x1 ;  /* 0x00000001ff107424 */ /* 0x000fe200078e00ff */
[----:B------:R-:W-:Y:S01]  /*00d0*/  CS2R R2, SRZ ;  /* 0x0000000000027805 */ /* 0x000fe2000001ff00 */
[----:B------:R-:W-:Y:S01]  /*00e0*/  IMAD.MOV.U32 R12, RZ, RZ, RZ ;  /* 0x000000ffff0c7224 */ /* 0x000fe200078e00ff */
[----:B0-----:R-:W-:-:S13]  /*00f0*/  ISETP.GE.AND P0, PT, R10, 0x2, PT ;  /* 0x000000020a00780c */ /* 0x001fda0003f06270 */
[----:B-1----:R-:W-:Y:S05]  /*0100*/  @!P0 BRA `(.L_x_5) ;  /* 0x0000000c00648947 */ /* 0x002fea0003800000 */
[C---:B------:R-:W-:Y:S02]  /*0110*/  VIADD R2, R10.reuse, 0xfffffffe ;  /* 0xfffffffe0a027836 */ /* 0x040fe40000000000 */
[----:B------:R-:W-:Y:S02]  /*0120*/  VIADD R13, R10, 0xffffffff ;  /* 0xffffffff0a0d7836 */ /* 0x000fe40000000000 */
[----:B------:R-:W-:Y:S01]  /*0130*/  IMAD.MOV.U32 R16, RZ, RZ, 0x1 ;  /* 0x00000001ff107424 */ /* 0x000fe200078e00ff */
[----:B------:R-:W-:Y:S01]  /*0140*/  ISETP.GE.U32.AND P1, PT, R2, 0x7, PT ;  /* 0x000000070200780c */ /* 0x000fe20003f26070 */
[----:B------:R-:W-:Y:S01]  /*0150*/  IMAD.MOV.U32 R14, RZ, RZ, RZ ;  /* 0x000000ffff0e7224 */ /* 0x000fe200078e00ff */
[----:B------:R-:W-:Y:S01]  /*0160*/  LOP3.LUT R18, R13, 0x7, RZ, 0xc0, !PT ;  /* 0x000000070d127812 */ /* 0x000fe200078ec0ff */
[----:B------:R-:W-:Y:S02]  /*0170*/  IMAD.MOV.U32 R5, RZ, RZ, RZ ;  /* 0x000000ffff057224 */ /* 0x000fe400078e00ff */
[----:B------:R-:W-:Y:S01]  /*0180*/  IMAD.MOV.U32 R12, RZ, RZ, RZ ;  /* 0x000000ffff0c7224 */ /* 0x000fe200078e00ff */
[----:B------:R-:W-:Y:S01]  /*0190*/  ISETP.NE.AND P0, PT, R18, RZ, PT ;  /* 0x000000ff1200720c */ /* 0x000fe20003f05270 */
[----:B------:R-:W-:-:S06]  /*01a0*/  IMAD R15, R0, R13, RZ ;  /* 0x0000000d000f7224 */ /* 0x000fcc00078e02ff */
[----:B------:R-:W-:Y:S06]  /*01b0*/  @!P1 BRA `(.L_x_6) ;  /* 0x0000000400989947 */ /* 0x000fec0003800000 */
[----:B------:R-:W0:Y:S01]  /*01c0*/  LDCU.64 UR4, c[0x0][0x388] ;  /* 0x00007100ff0477ac */ /* 0x000e220008000a00 */
[----:B------:R-:W-:Y:S01]  /*01d0*/  LOP3.LUT R14, R13, 0xfffffff8, RZ, 0xc0, !PT ;  /* 0xfffffff80d0e7812 */ /* 0x000fe200078ec0ff */
[----:B------:R-:W-:Y:S02]  /*01e0*/  IMAD.MOV.U32 R16, RZ, RZ, 0x1 ;  /* 0x00000001ff107424 */ /* 0x000fe400078e00ff */
[----:B------:R-:W-:Y:S01]  /*01f0*/  IMAD.MOV.U32 R5, RZ, RZ, RZ ;  /* 0x000000ffff057224 */ /* 0x000fe200078e00ff */
[----:B------:R-:W1:Y:S01]  /*0200*/  LDCU.64 UR8, c[0x0][0x380] ;  /* 0x00007000ff0877ac */ /* 0x000e620008000a00 */
[----:B------:R-:W-:Y:S02]  /*0210*/  IMAD.MOV.U32 R11, RZ, RZ, R15 ;  /* 0x000000ffff0b7224 */ /* 0x000fe400078e000f */
[----:B------:R-:W-:Y:S02]  /*0220*/  IMAD.MOV.U32 R12, RZ, RZ, RZ ;  /* 0x000000ffff0c7224 */ /* 0x000fe400078e00ff */
[----:B------:R-:W-:Y:S01]  /*0230*/  IMAD.MOV R20, RZ, RZ, -R14 ;  /* 0x000000ffff147224 */ /* 0x000fe200078e0a0e */
[----:B0-----:R-:W-:-:S04]  /*0240*/  UIADD3 UR4, UP0, UPT, UR4, 0x10, URZ ;  /* 0x0000001004047890 */ /* 0x001fc8000ff1e0ff */
[----:B------:R-:W-:-:S12]  /*0250*/  UIADD3.X UR5, UPT, UPT, URZ, UR5, URZ, UP0, !UPT ;  /* 0x00000005ff057290 */ /* 0x000fd800087fe4ff */
.L_x_7:
[----:B------:R-:W-:Y:S02]  /*0260*/  IMAD.U32 R2, RZ, RZ, UR4 ;  /* 0x00000004ff027e24 */ /* 0x000fe4000f8e00ff */
[----:B------:R-:W-:Y:S02]  /*0270*/  IMAD.U32 R3, RZ, RZ, UR5 ;  /* 0x00000005ff037e24 */ /* 0x000fe4000f8e00ff */
[----:B------:R-:W-:-:S05]  /*0280*/  IMAD.WIDE R2, R11, 0x4, R2 ;  /* 0x000000040b027825 */ /* 0x000fca00078e0202 */
[----:B------:R-:W2:Y:S04]  /*0290*/  LDG.E R7, desc[UR6][R2.64+-0x10] ;  /* 0xfffff00602077981 */ /* 0x000ea8000c1e1900 */
[----:B------:R-:W3:Y:S04]  /*02a0*/  LDG.E R23, desc[UR6][R2.64+-0xc] ;  /* 0xfffff40602177981 */ /* 0x000ee8000c1e1900 */
[----:B------:R-:W4:Y:S04]  /*02b0*/  LDG.E R21, desc[UR6][R2.64+-0x8] ;  /* 0xfffff80602157981 */ /* 0x000f28000c1e1900 */
[----:B------:R-:W5:Y:S04]  /*02c0*/  LDG.E R9, desc[UR6][R2.64+-0x4] ;  /* 0xfffffc0602097981 */ /* 0x000f68000c1e1900 */
[----:B------:R-:W5:Y:S04]  /*02d0*/  LDG.E R27, desc[UR6][R2.64] ;  /* 0x00000006021b7981 */ /* 0x000f68000c1e1900 */
[----:B------:R-:W5:Y:S04]  /*02e0*/  LDG.E R25, desc[UR6][R2.64+0x4] ;  /* 0x0000040602197981 */ /* 0x000f68000c1e1900 */
[----:B------:R-:W5:Y:S04]  /*02f0*/  LDG.E R19, desc[UR6][R2.64+0x8] ;  /* 0x0000080602137981 */ /* 0x000f68000c1e1900 */
[----:B------:R0:W5:Y:S01]  /*0300*/  LDG.E R17, desc[UR6][R2.64+0xc] ;  /* 0x00000c0602117981 */ /* 0x000162000c1e1900 */
[----:B------:R-:W-:-:S02]  /*0310*/  IMAD R22, R5, R10, RZ ;  /* 0x0000000a05167224 */ /* 0x000fc400078e02ff */
[C-C-:B--2---:R-:W-:Y:S01]  /*0320*/  IMAD R4, R7.reuse, R10, R10.reuse ;  /* 0x0000000a07047224 */ /* 0x144fe200078e020a */
[----:B------:R-:W-:Y:S02]  /*0330*/  SHF.R.S32.HI R29, RZ, 0x1f, R7 ;  /* 0x0000001fff1d7819 */ /* 0x000fe40000011407 */
[----:B------:R-:W-:Y:S01]  /*0340*/  IADD3 R5, P1, PT, R7, R22, RZ ;  /* 0x0000001607057210 */ /* 0x000fe20007f3e0ff */
[C---:B---3--:R-:W-:Y:S01]  /*0350*/  IMAD R24, R23.reuse, R10, R10 ;  /* 0x0000000a17187224 */ /* 0x048fe200078e020a */
[----:B------:R-:W-:Y:S02]  /*0360*/  SHF.R.S32.HI R7, RZ, 0x1f, R23 ;  /* 0x0000001fff077819 */ /* 0x000fe40000011417 */
[----:B------:R-:W-:Y:S02]  /*0370*/  IADD3 R8, P2, PT, R23, R4, RZ ;  /* 0x0000000417087210 */ /* 0x000fe40007f5e0ff */
[----:B------:R-:W-:Y:S02]  /*0380*/  LEA.HI.X.SX32 R22, R22, R29, 0x1, P1 ;  /* 0x0000001d16167211 */ /* 0x000fe400008f0eff */
[----:B------:R-:W-:-:S02]  /*0390*/  LEA.HI.X.SX32 R29, R4, R7, 0x1, P2 ;  /* 0x00000007041d7211 */ /* 0x000fc400010f0eff */
[C---:B-1----:R-:W-:Y:S02]  /*03a0*/  LEA R6, P1, R5.reuse, UR8, 0x2 ;  /* 0x0000000805067c11 */ /* 0x042fe4000f8210ff */
[C---:B------:R-:W-:Y:S02]  /*03b0*/  LEA R4, P2, R8.reuse, UR8, 0x2 ;  /* 0x0000000808047c11 */ /* 0x040fe4000f8410ff */
[----:B------:R-:W-:Y:S02]  /*03c0*/  LEA.HI.X R7, R5, UR9, R22, 0x2, P1 ;  /* 0x0000000905077c11 */ /* 0x000fe400088f1416 */
[----:B------:R-:W-:Y:S01]  /*03d0*/  LEA.HI.X R5, R8, UR9, R29, 0x2, P2 ;  /* 0x0000000908057c11 */ /* 0x000fe200090f141d */
[C-C-:B----4-:R-:W-:Y:S01]  /*03e0*/  IMAD R8, R21.reuse, R10, R10.reuse ;  /* 0x0000000a15087224 */ /* 0x150fe200078e020a */
[----:B------:R-:W-:Y:S02]  /*03f0*/  SHF.R.S32.HI R23, RZ, 0x1f, R21 ;  /* 0x0000001fff177819 */ /* 0x000fe40000011415 */
[----:B0-----:R-:W-:Y:S01]  /*0400*/  IADD3 R3, P3, PT, R21, R24, RZ ;  /* 0x0000001815037210 */ /* 0x001fe20007f7e0ff */
[----:B-----5:R-:W-:Y:S01]  /*0410*/  IMAD R26, R9, R10, R10 ;  /* 0x0000000a091a7224 */ /* 0x020fe200078e020a */
[----:B------:R0:W2:Y:S02]  /*0420*/  LDG.E R21, desc[UR6][R6.64+0x4] ;  /* 0x0000040606157981 */ /* 0x0000a4000c1e1900 */
[----:B------:R-:W-:-:S02]  /*0430*/  LEA.HI.X.SX32 R22, R24, R23, 0x1, P3 ;  /* 0x0000001718167211 */ /* 0x000fc400018f0eff */
[----:B------:R-:W-:Y:S02]  /*0440*/  LEA R2, P1, R3, UR8, 0x2 ;  /* 0x0000000803027c11 */ /* 0x000fe4000f8210ff */
[----:B------:R-:W-:Y:S02]  /*0450*/  SHF.R.S32.HI R23, RZ, 0x1f, R9 ;  /* 0x0000001fff177819 */ /* 0x000fe40000011409 */
[----:B------:R-:W-:Y:S02]  /*0460*/  IADD3 R24, P2, PT, R9, R8, RZ ;  /* 0x0000000809187210 */ /* 0x000fe40007f5e0ff */
[----:B------:R-:W-:Y:S02]  /*0470*/  LEA.HI.X R3, R3, UR9, R22, 0x2, P1 ;  /* 0x0000000903037c11 */ /* 0x000fe400088f1416 */
[----:B------:R-:W-:Y:S01]  /*0480*/  LEA.HI.X.SX32 R28, R8, R23, 0x1, P2 ;  /* 0x00000017081c7211 */ /* 0x000fe200010f0eff */
[----:B------:R-:W-:Y:S01]  /*0490*/  IMAD R29, R27, R10, R10 ;  /* 0x0000000a1b1d7224 */ /* 0x000fe200078e020a */
[----:B------:R-:W-:Y:S01]  /*04a0*/  LEA R8, P1, R24, UR8, 0x2 ;  /* 0x0000000818087c11 */ /* 0x000fe2000f8210ff */
[----:B------:R1:W3:Y:S01]  /*04b0*/  LDG.E R22, desc[UR6][R4.64+0x4] ;  /* 0x0000040604167981 */ /* 0x0002e2000c1e1900 */
[----:B0-----:R-:W-:-:S02]  /*04c0*/  SHF.R.S32.HI R7, RZ, 0x1f, R27 ;  /* 0x0000001fff077819 */ /* 0x001fc4000001141b */
[----:B------:R-:W-:Y:S01]  /*04d0*/  LEA.HI.X R9, R24, UR9, R28, 0x2, P1 ;  /* 0x0000000918097c11 */ /* 0x000fe200088f141c */
[----:B------:R0:W4:Y:S01]  /*04e0*/  LDG.E R23, desc[UR6][R2.64+0x4] ;  /* 0x0000040602177981 */ /* 0x000122000c1e1900 */
[----:B------:R-:W-:Y:S01]  /*04f0*/  IADD3 R27, P1, PT, R27, R26, RZ ;  /* 0x0000001a1b1b7210 */ /* 0x000fe20007f3e0ff */
[C---:B------:R-:W-:Y:S01]  /*0500*/  IMAD R28, R25.reuse, R10, R10 ;  /* 0x0000000a191c7224 */ /* 0x040fe200078e020a */
[----:B------:R-:W-:Y:S01]  /*0510*/  IADD3 R6, P2, PT, R25, R29, RZ ;  /* 0x0000001d19067210 */ /* 0x000fe20007f5e0ff */
[----:B------:R5:W4:Y:S01]  /*0520*/  LDG.E R24, desc[UR6][R8.64+0x4] ;  /* 0x0000040608187981 */ /* 0x000b22000c1e1900 */
[----:B------:R-:W-:Y:S02]  /*0530*/  LEA.HI.X.SX32 R26, R26, R7, 0x1, P1 ;  /* 0x000000071a1a7211 */ /* 0x000fe400008f0eff */
[----:B-1----:R-:W-:Y:S02]  /*0540*/  LEA R4, P1, R27, UR8, 0x2 ;  /* 0x000000081b047c11 */ /* 0x002fe4000f8210ff */
[----:B0-----:R-:W-:-:S02]  /*0550*/  SHF.R.S32.HI R2, RZ, 0x1f, R25 ;  /* 0x0000001fff027819 */ /* 0x001fc40000011419 */
[----:B------:R-:W-:Y:S02]  /*0560*/  SHF.R.S32.HI R25, RZ, 0x1f, R19 ;  /* 0x0000001fff197819 */ /* 0x000fe40000011413 */
[----:B------:R-:W-:Y:S02]  /*0570*/  LEA.HI.X.SX32 R29, R29, R2, 0x1, P2 ;  /* 0x000000021d1d7211 */ /* 0x000fe400010f0eff */
[C---:B------:R-:W-:Y:S02]  /*0580*/  LEA R2, P2, R6.reuse, UR8, 0x2 ;  /* 0x0000000806027c11 */ /* 0x040fe4000f8410ff */
[----:B------:R-:W-:Y:S02]  /*0590*/  IADD3 R7, P3, PT, R19, R28, RZ ;  /* 0x0000001c13077210 */ /* 0x000fe40007f7e0ff */
[----:B------:R-:W-:Y:S02]  /*05a0*/  LEA.HI.X R5, R27, UR9, R26, 0x2, P1 ;  /* 0x000000091b057c11 */ /* 0x000fe400088f141a */
[----:B------:R-:W-:-:S02]  /*05b0*/  LEA.HI.X R3, R6, UR9, R29, 0x2, P2 ;  /* 0x0000000906037c11 */ /* 0x000fc400090f141d */
[----:B------:R-:W-:Y:S01]  /*05c0*/  LEA.HI.X.SX32 R28, R28, R25, 0x1, P3 ;  /* 0x000000191c1c7211 */ /* 0x000fe200018f0eff */
[----:B------:R0:W4:Y:S01]  /*05d0*/  LDG.E R4, desc[UR6][R4.64+0x4] ;  /* 0x0000040604047981 */ /* 0x000122000c1e1900 */
[----:B------:R-:W-:Y:S01]  /*05e0*/  LEA R6, P1, R7, UR8, 0x2 ;  /* 0x0000000807067c11 */ /* 0x000fe2000f8210ff */
[----:B------:R-:W-:Y:S02]  /*05f0*/  IMAD R26, R19, R10, R10 ;  /* 0x0000000a131a7224 */ /* 0x000fe400078e020a */
[----:B------:R-:W4:Y:S01]  /*0600*/  LDG.E R3, desc[UR6][R2.64+0x4] ;  /* 0x0000040602037981 */ /* 0x000f22000c1e1900 */
[----:B------:R-:W-:Y:S02]  /*0610*/  LEA.HI.X R7, R7, UR9, R28, 0x2, P1 ;  /* 0x0000000907077c11 */ /* 0x000fe400088f141c */
[----:B------:R-:W-:-:S03]  /*0620*/  SHF.R.S32.HI R19, RZ, 0x1f, R17 ;  /* 0x0000001fff137819 */ /* 0x000fc60000011411 */
[----:B------:R-:W4:Y:S01]  /*0630*/  LDG.E R6, desc[UR6][R6.64+0x4] ;  /* 0x0000040606067981 */ /* 0x000f22000c1e1900 */
[----:B-----5:R-:W-:-:S04]  /*0640*/  IADD3 R9, P2, PT, R17, R26, RZ ;  /* 0x0000001a11097210 */ /* 0x020fc80007f5e0ff */
[----:B------:R-:W-:Y:S02]  /*0650*/  LEA.HI.X.SX32 R26, R26, R19, 0x1, P2 ;  /* 0x000000131a1a7211 */ /* 0x000fe400010f0eff */
[----:B------:R-:W-:-:S04]  /*0660*/  LEA R8, P1, R9, UR8, 0x2 ;  /* 0x0000000809087c11 */ /* 0x000fc8000f8210ff */
[----:B------:R-:W-:-:S06]  /*0670*/  LEA.HI.X R9, R9, UR9, R26, 0x2, P1 ;  /* 0x0000000909097c11 */ /* 0x000fcc00088f141a */
[----:B------:R-:W5:Y:S01]  /*0680*/  LDG.E R9, desc[UR6][R8.64+0x4] ;  /* 0x0000040608097981 */ /* 0x000f62000c1e1900 */
[----:B------:R-:W-:Y:S02]  /*0690*/  VIADD R20, R20, 0x8 ;  /* 0x0000000814147836 */ /* 0x000fe40000000000 */
[----:B------:R-:W-:Y:S02]  /*06a0*/  VIADD R11, R11, 0x8 ;  /* 0x000000080b0b7836 */ /* 0x000fe40000000000 */
[----:B0-----:R-:W-:Y:S01]  /*06b0*/  VIADD R5, R17, 0x1 ;  /* 0x0000000111057836 */ /* 0x001fe20000000000 */
[----:B--2---:R-:W-:-:S04]  /*06c0*/  ISETP.NE.AND P1, PT, R21, RZ, PT ;  /* 0x000000ff1500720c */ /* 0x004fc80003f25270 */
[----:B------:R-:W-:Y:S02]  /*06d0*/  SEL R16, R16, RZ, P1 ;  /* 0x000000ff10107207 */ /* 0x000fe40000800000 */
[----:B---3--:R-:W-:Y:S02]  /*06e0*/  ISETP.NE.AND P1, PT, R22, RZ, PT ;  /* 0x000000ff1600720c */ /* 0x008fe40003f25270 */
[----:B----4-:R-:W-:Y:S02]  /*06f0*/  ISETP.NE.AND P2, PT, R23, RZ, PT ;  /* 0x000000ff1700720c */ /* 0x010fe40003f45270 */
[----:B------:R-:W-:Y:S02]  /*0700*/  SEL R16, R16, RZ, P1 ;  /* 0x000000ff10107207 */ /* 0x000fe40000800000 */
[----:B------:R-:W-:Y:S02]  /*0710*/  ISETP.NE.AND P1, PT, R24, RZ, PT ;  /* 0x000000ff1800720c */ /* 0x000fe40003f25270 */
[----:B------:R-:W-:-:S04]  /*0720*/  SEL R16, R16, RZ, P2 ;  /* 0x000000ff10107207 */ /* 0x000fc80001000000 */
[----:B------:R-:W-:Y:S02]  /*0730*/  SEL R16, R16, RZ, P1 ;  /* 0x000000ff10107207 */ /* 0x000fe40000800000 */
[----:B------:R-:W-:Y:S02]  /*0740*/  ISETP.NE.AND P2, PT, R4, RZ, PT ;  /* 0x000000ff0400720c */ /* 0x000fe40003f45270 */
[----:B------:R-:W-:Y:S02]  /*0750*/  ISETP.NE.AND P1, PT, R3, RZ, PT ;  /* 0x000000ff0300720c */ /* 0x000fe40003f25270 */
[----:B------:R-:W-:Y:S02]  /*0760*/  SEL R16, R16, RZ, P2 ;  /* 0x000000ff10107207 */ /* 0x000fe40001000000 */
[----:B------:R-:W-:Y:S02]  /*0770*/  ISETP.NE.AND P2, PT, R6, RZ, PT ;  /* 0x000000ff0600720c */ /* 0x000fe40003f45270 */
[----:B------:R-:W-:-:S04]  /*0780*/  SEL R16, R16, RZ, P1 ;  /* 0x000000ff10107207 */ /* 0x000fc80000800000 */
[----:B------:R-:W-:Y:S02]  /*0790*/  SEL R16, R16, RZ, P2 ;  /* 0x000000ff10107207 */ /* 0x000fe40001000000 */
[----:B------:R-:W-:Y:S02]  /*07a0*/  ISETP.NE.AND P2, PT, R20, RZ, PT ;  /* 0x000000ff1400720c */ /* 0x000fe40003f45270 */
[----:B------:R-:W-:-:S04]  /*07b0*/  IADD3 R12, PT, PT, R22, R21, R12 ;  /* 0x00000015160c7210 */ /* 0x000fc80007ffe00c */
[----:B------:R-:W-:Y:S02]  /*07c0*/  IADD3 R12, PT, PT, R24, R23, R12 ;  /* 0x00000017180c7210 */ /* 0x000fe40007ffe00c */
[----:B-----5:R-:W-:Y:S02]  /*07d0*/  ISETP.NE.AND P1, PT, R9, RZ, PT ;  /* 0x000000ff0900720c */ /* 0x020fe40003f25270 */
[----:B------:R-:W-:Y:S02]  /*07e0*/  IADD3 R12, PT, PT, R3, R4, R12 ;  /* 0x00000004030c7210 */ /* 0x000fe40007ffe00c */
[----:B------:R-:W-:Y:S02]  /*07f0*/  SEL R16, R16, RZ, P1 ;  /* 0x000000ff10107207 */ /* 0x000fe40000800000 */
[----:B------:R-:W-:Y:S01]  /*0800*/  IADD3 R12, PT, PT, R9, R6, R12 ;  /* 0x00000006090c7210 */ /* 0x000fe20007ffe00c */
[----:B------:R-:W-:Y:S06]  /*0810*/  @P2 BRA `(.L_x_7) ;  /* 0xfffffff800902947 */ /* 0x000fec000383ffff */
.L_x_6:
[----:B------:R-:W-:Y:S05]  /*0820*/  @!P0 BRA `(.L_x_8) ;  /* 0x0000000400948947 */ /* 0x000fea0003800000 */
[----:B------:R-:W-:Y:S02]  /*0830*/  ISETP.GE.U32.AND P1, PT, R18, 0x4, PT ;  /* 0x000000041200780c */ /* 0x000fe40003f26070 */
[----:B------:R-:W-:-:S04]  /*0840*/  LOP3.LUT R9, R13, 0x3, RZ, 0xc0, !PT ;  /* 0x000000030d097812 */ /* 0x000fc800078ec0ff */
[----:B------:R-:W-:-:S07]  /*0850*/  ISETP.NE.AND P0, PT, R9, RZ, PT ;  /* 0x000000ff0900720c */ /* 0x000fce0003f05270 */
[----:B------:R-:W-:Y:S06]  /*0860*/  @!P1 BRA `(.L_x_9) ;  /* 0x0000000000c09947 */ /* 0x000fec0003800000 */
[----:B------:R-:W0:Y:S01]  /*0870*/  LDC.64 R2, c[0x0][0x388] ;  /* 0x0000e200ff027b82 */ /* 0x000e220000000a00 */
[----:B------:R-:W-:Y:S01]  /*0880*/  IMAD.IADD R7, R15, 0x1, R14 ;  /* 0x000000010f077824 */ /* 0x000fe200078e020e */
[----:B------:R-:W1:Y:S03]  /*0890*/  LDCU.64 UR4, c[0x0][0x380] ;  /* 0x00007000ff0477ac */ /* 0x000e660008000a00 */
[----:B0-----:R-:W-:-:S05]  /*08a0*/  IMAD.WIDE R2, R7, 0x4, R2 ;  /* 0x0000000407027825 */ /* 0x001fca00078e0202 */
[----:B------:R-:W2:Y:S04]  /*08b0*/  LDG.E R7, desc[UR6][R2.64] ;  /* 0x0000000602077981 */ /* 0x000ea8000c1e1900 */
[----:B------:R-:W3:Y:S04]  /*08c0*/  LDG.E R11, desc[UR6][R2.64+0x4] ;  /* 0x00000406020b7981 */ /* 0x000ee8000c1e1900 */
[----:B------:R-:W4:Y:S04]  /*08d0*/  LDG.E R17, desc[UR6][R2.64+0x8] ;  /* 0x0000080602117981 */ /* 0x000f28000c1e1900 */
[----:B------:R0:W5:Y:S01]  /*08e0*/  LDG.E R8, desc[UR6][R2.64+0xc] ;  /* 0x00000c0602087981 */ /* 0x000162000c1e1900 */
[----:B------:R-:W-:Y:S01]  /*08f0*/  IMAD R4, R5, R10, RZ ;  /* 0x0000000a05047224 */ /* 0x000fe200078e02ff */
[----:B--2---:R-:W-:-:S04]  /*0900*/  SHF.R.S32.HI R5, RZ, 0x1f, R7 ;  /* 0x0000001fff057819 */ /* 0x004fc80000011407 */
[----:B------:R-:W-:Y:S01]  /*0910*/  IADD3 R20, P1, PT, R7, R4, RZ ;  /* 0x0000000407147210 */ /* 0x000fe20007f3e0ff */
[-CC-:B---3--:R-:W-:Y:S01]  /*0920*/  IMAD R18, R11, R10.reuse, R10.reuse ;  /* 0x0000000a0b127224 */ /* 0x188fe200078e020a */
[----:B------:R-:W-:Y:S02]  /*0930*/  SHF.R.S32.HI R19, RZ, 0x1f, R11 ;  /* 0x0000001fff137819 */ /* 0x000fe4000001140b */
[----:B------:R-:W-:Y:S01]  /*0940*/  LEA.HI.X.SX32 R23, R4, R5, 0x1, P1 ;  /* 0x0000000504177211 */ /* 0x000fe200008f0eff */
[----:B------:R-:W-:Y:S01]  /*0950*/  IMAD R4, R7, R10, R10 ;  /* 0x0000000a07047224 */ /* 0x000fe200078e020a */
[----:B-1----:R-:W-:Y:S02]  /*0960*/  LEA R6, P1, R20, UR4, 0x2 ;  /* 0x0000000414067c11 */ /* 0x002fe4000f8210ff */
[----:B----4-:R-:W-:Y:S02]  /*0970*/  SHF.R.S32.HI R21, RZ, 0x1f, R17 ;  /* 0x0000001fff157819 */ /* 0x010fe40000011411 */
[----:B0-----:R-:W-:-:S02]  /*0980*/  IADD3 R3, P2, PT, R11, R4, RZ ;  /* 0x000000040b037210 */ /* 0x001fc40007f5e0ff */
[C---:B------:R-:W-:Y:S01]  /*0990*/  IADD3 R5, P3, PT, R17.reuse, R18, RZ ;  /* 0x0000001211057210 */ /* 0x040fe20007f7e0ff */
[----:B------:R-:W-:Y:S01]  /*09a0*/  IMAD R17, R17, R10, R10 ;  /* 0x0000000a11117224 */ /* 0x000fe200078e020a */
[----:B------:R-:W-:Y:S02]  /*09b0*/  LEA.HI.X R7, R20, UR5, R23, 0x2, P1 ;  /* 0x0000000514077c11 */ /* 0x000fe400088f1417 */
[----:B------:R-:W-:Y:S02]  /*09c0*/  LEA.HI.X.SX32 R22, R4, R19, 0x1, P2 ;  /* 0x0000001304167211 */ /* 0x000fe400010f0eff */
[----:B------:R-:W-:Y:S02]  /*09d0*/  LEA R2, P1, R3, UR4, 0x2 ;  /* 0x0000000403027c11 */ /* 0x000fe4000f8210ff */
[----:B------:R-:W-:Y:S01]  /*09e0*/  LEA.HI.X.SX32 R20, R18, R21, 0x1, P3 ;  /* 0x0000001512147211 */ /* 0x000fe200018f0eff */
[----:B------:R-:W2:Y:S01]  /*09f0*/  LDG.E R7, desc[UR6][R6.64+0x4] ;  /* 0x0000040606077981 */ /* 0x000ea2000c1e1900 */
[----:B------:R-:W-:-:S02]  /*0a00*/  LEA R4, P2, R5, UR4, 0x2 ;  /* 0x0000000405047c11 */ /* 0x000fc4000f8410ff */
[----:B-----5:R-:W-:Y:S02]  /*0a10*/  SHF.R.S32.HI R18, RZ, 0x1f, R8 ;  /* 0x0000001fff127819 */ /* 0x020fe40000011408 */
[----:B------:R-:W-:Y:S02]  /*0a20*/  IADD3 R11, P3, PT, R8, R17, RZ ;  /* 0x00000011080b7210 */ /* 0x000fe40007f7e0ff */
[----:B------:R-:W-:Y:S02]  /*0a30*/  LEA.HI.X R3, R3, UR5, R22, 0x2, P1 ;  /* 0x0000000503037c11 */ /* 0x000fe400088f1416 */
[----:B------:R-:W-:Y:S02]  /*0a40*/  LEA.HI.X R5, R5, UR5, R20, 0x2, P2 ;  /* 0x0000000505057c11 */ /* 0x000fe400090f1414 */
[----:B------:R-:W-:Y:S01]  /*0a50*/  LEA.HI.X.SX32 R20, R17, R18, 0x1, P3 ;  /* 0x0000001211147211 */ /* 0x000fe200018f0eff */
[----:B------:R-:W3:Y:S01]  /*0a60*/  LDG.E R2, desc[UR6][R2.64+0x4] ;  /* 0x0000040602027981 */ /* 0x000ee2000c1e1900 */
[----:B------:R-:W-:-:S03]  /*0a70*/  LEA R18, P1, R11, UR4, 0x2 ;  /* 0x000000040b127c11 */ /* 0x000fc6000f8210ff */
[----:B------:R-:W4:Y:S01]  /*0a80*/  LDG.E R5, desc[UR6][R4.64+0x4] ;  /* 0x0000040604057981 */ /* 0x000f22000c1e1900 */
[----:B------:R-:W-:-:S05]  /*0a90*/  LEA.HI.X R19, R11, UR5, R20, 0x2, P1 ;  /* 0x000000050b137c11 */ /* 0x000fca00088f1414 */
[----:B------:R-:W5:Y:S01]  /*0aa0*/  LDG.E R18, desc[UR6][R18.64+0x4] ;  /* 0x0000040612127981 */ /* 0x000f62000c1e1900 */
[----:B------:R-:W-:Y:S01]  /*0ab0*/  VIADD R14, R14, 0x4 ;  /* 0x000000040e0e7836 */ /* 0x000fe20000000000 */
[----:B--2---:R-:W-:-:S04]  /*0ac0*/  ISETP.NE.AND P1, PT, R7, RZ, PT ;  /* 0x000000ff0700720c */ /* 0x004fc80003f25270 */
[----:B------:R-:W-:Y:S02]  /*0ad0*/  SEL R16, R16, RZ, P1 ;  /* 0x000000ff10107207 */ /* 0x000fe40000800000 */
[----:B---3--:R-:W-:Y:S02]  /*0ae0*/  ISETP.NE.AND P1, PT, R2, RZ, PT ;  /* 0x000000ff0200720c */ /* 0x008fe40003f25270 */
[----:B----4-:R-:W-:Y:S02]  /*0af0*/  ISETP.NE.AND P2, PT, R5, RZ, PT ;  /* 0x000000ff0500720c */ /* 0x010fe40003f45270 */
[----:B------:R-:W-:Y:S02]  /*0b00*/  SEL R16, R16, RZ, P1 ;  /* 0x000000ff10107207 */ /* 0x000fe40000800000 */
[----:B------:R-:W-:Y:S02]  /*0b10*/  IADD3 R12, PT, PT, R2, R7, R12 ;  /* 0x00000007020c7210 */ /* 0x000fe40007ffe00c */
[----:B-----5:R-:W-:-:S02]  /*0b20*/  ISETP.NE.AND P1, PT, R18, RZ, PT ;  /* 0x000000ff1200720c */ /* 0x020fc40003f25270 */
[----:B------:R-:W-:Y:S02]  /*0b30*/  SEL R16, R16, RZ, P2 ;  /* 0x000000ff10107207 */ /* 0x000fe40001000000 */
[----:B------:R-:W-:Y:S01]  /*0b40*/  IADD3 R12, PT, PT, R18, R5, R12 ;  /* 0x00000005120c7210 */ /* 0x000fe20007ffe00c */
[----:B------:R-:W-:Y:S01]  /*0b50*/  VIADD R5, R8, 0x1 ;  /* 0x0000000108057836 */ /* 0x000fe20000000000 */
[----:B------:R-:W-:-:S07]  /*0b60*/  SEL R16, R16, RZ, P1 ;  /* 0x000000ff10107207 */ /* 0x000fce0000800000 */
.L_x_9:
[----:B------:R-:W-:Y:S05]  /*0b70*/  @!P0 BRA `(.L_x_8) ;  /* 0x0000000000c08947 */ /* 0x000fea0003800000 */
[----:B------:R-:W-:Y:S02]  /*0b80*/  ISETP.NE.AND P1, PT, R9, 0x1, PT ;  /* 0x000000010900780c */ /* 0x000fe40003f25270 */
[----:B------:R-:W-:-:S04]  /*0b90*/  LOP3.LUT R13, R13, 0x1, RZ, 0xc0, !PT ;  /* 0x000000010d0d7812 */ /* 0x000fc800078ec0ff */
[----:B------:R-:W-:-:S07]  /*0ba0*/  ISETP.NE.U32.AND P0, PT, R13, 0x1, PT ;  /* 0x000000010d00780c */ /* 0x000fce0003f05070 */
[----:B------:R-:W-:Y:S06]  /*0bb0*/  @!P1 BRA `(.L_x_10) ;  /* 0x00000000006c9947 */ /* 0x000fec0003800000 */
[----:B------:R-:W0:Y:S01]  /*0bc0*/  LDC.64 R2, c[0x0][0x388] ;  /* 0x0000e200ff027b82 */ /* 0x000e220000000a00 */
[----:B------:R-:W-:Y:S01]  /*0bd0*/  IMAD.IADD R7, R15, 0x1, R14 ;  /* 0x000000010f077824 */ /* 0x000fe200078e020e */
[----:B------:R-:W1:Y:S03]  /*0be0*/  LDCU.64 UR4, c[0x0][0x380] ;  /* 0x00007000ff0477ac */ /* 0x000e660008000a00 */
[----:B0-----:R-:W-:-:S05]  /*0bf0*/  IMAD.WIDE R6, R7, 0x4, R2 ;  /* 0x0000000407067825 */ /* 0x001fca00078e0202 */
[----:B------:R-:W2:Y:S04]  /*0c00*/  LDG.E R3, desc[UR6][R6.64] ;  /* 0x0000000606037981 */ /* 0x000ea8000c1e1900 */
[----:B------:R-:W3:Y:S01]  /*0c10*/  LDG.E R8, desc[UR6][R6.64+0x4] ;  /* 0x0000040606087981 */ /* 0x000ee2000c1e1900 */
[-C--:B------:R-:W-:Y:S01]  /*0c20*/  IMAD R2, R5, R10.reuse, RZ ;  /* 0x0000000a05027224 */ /* 0x080fe200078e02ff */
[----:B--2---:R-:W-:Y:S01]  /*0c30*/  SHF.R.S32.HI R5, RZ, 0x1f, R3 ;  /* 0x0000001fff057819 */ /* 0x004fe20000011403 */
[----:B------:R-:W-:-:S03]  /*0c40*/  IMAD R9, R3, R10, R10 ;  /* 0x0000000a03097224 */ /* 0x000fc600078e020a */
[----:B------:R-:W-:Y:S02]  /*0c50*/  IADD3 R4, P1, PT, R3, R2, RZ ;  /* 0x0000000203047210 */ /* 0x000fe40007f3e0ff */
[----:B---3--:R-:W-:Y:S02]  /*0c60*/  SHF.R.S32.HI R18, RZ, 0x1f, R8 ;  /* 0x0000001fff127819 */ /* 0x008fe40000011408 */
[----:B------:R-:W-:Y:S02]  /*0c70*/  LEA.HI.X.SX32 R5, R2, R5, 0x1, P1 ;  /* 0x0000000502057211 */ /* 0x000fe400008f0eff */
[----:B-1----:R-:W-:Y:S02]  /*0c80*/  LEA R2, P1, R4, UR4, 0x2 ;  /* 0x0000000404027c11 */ /* 0x002fe4000f8210ff */
[----:B------:R-:W-:Y:S02]  /*0c90*/  IADD3 R11, P2, PT, R8, R9, RZ ;  /* 0x00000009080b7210 */ /* 0x000fe40007f5e0ff */
[----:B------:R-:W-:-:S02]  /*0ca0*/  LEA.HI.X R3, R4, UR5, R5, 0x2, P1 ;  /* 0x0000000504037c11 */ /* 0x000fc400088f1405 */
[----:B------:R-:W-:Y:S02]  /*0cb0*/  LEA.HI.X.SX32 R18, R9, R18, 0x1, P2 ;  /* 0x0000001209127211 */ /* 0x000fe400010f0eff */
[C---:B------:R-:W-:Y:S02]  /*0cc0*/  LEA R6, P1, R11.reuse, UR4, 0x2 ;  /* 0x000000040b067c11 */ /* 0x040fe4000f8210ff */
[----:B------:R-:W2:Y:S02]  /*0cd0*/  LDG.E R3, desc[UR6][R2.64+0x4] ;  /* 0x0000040602037981 */ /* 0x000ea4000c1e1900 */
[----:B------:R-:W-:-:S05]  /*0ce0*/  LEA.HI.X R7, R11, UR5, R18, 0x2, P1 ;  /* 0x000000050b077c11 */ /* 0x000fca00088f1412 */
[----:B------:R-:W3:Y:S01]  /*0cf0*/  LDG.E R6, desc[UR6][R6.64+0x4] ;  /* 0x0000040606067981 */ /* 0x000ee2000c1e1900 */
[----:B------:R-:W-:Y:S02]  /*0d00*/  VIADD R14, R14, 0x2 ;  /* 0x000000020e0e7836 */ /* 0x000fe40000000000 */
[----:B------:R-:W-:Y:S01]  /*0d10*/  VIADD R5, R8, 0x1 ;  /* 0x0000000108057836 */ /* 0x000fe20000000000 */
[----:B--2---:R-:W-:-:S04]  /*0d20*/  ISETP.NE.AND P1, PT, R3, RZ, PT ;  /* 0x000000ff0300720c */ /* 0x004fc80003f25270 */
[----:B------:R-:W-:Y:S02]  /*0d30*/  SEL R16, R16, RZ, P1 ;  /* 0x000000ff10107207 */ /* 0x000fe40000800000 */
[C---:B---3--:R-:W-:Y:S02]  /*0d40*/  ISETP.NE.AND P1, PT, R6.reuse, RZ, PT ;  /* 0x000000ff0600720c */ /* 0x048fe40003f25270 */
[----:B------:R-:W-:Y:S02]  /*0d50*/  IADD3 R12, PT, PT, R6, R3, R12 ;  /* 0x00000003060c7210 */ /* 0x000fe40007ffe00c */
[----:B------:R-:W-:-:S09]  /*0d60*/  SEL R16, R16, RZ, P1 ;  /* 0x000000ff10107207 */ /* 0x000fd20000800000 */
.L_x_10:
[----:B------:R-:W-:Y:S05]  /*0d70*/  @P0 BRA `(.L_x_8) ;  /* 0x0000000000400947 */ /* 0x000fea0003800000 */
[----:B------:R-:W0:Y:S01]  /*0d80*/  LDC.64 R2, c[0x0][0x388] ;  /* 0x0000e200ff027b82 */ /* 0x000e220000000a00 */
[----:B------:R-:W-:Y:S01]  /*0d90*/  IMAD.IADD R15, R15, 0x1, R14 ;  /* 0x000000010f0f7824 */ /* 0x000fe200078e020e */
[----:B------:R-:W1:Y:S03]  /*0da0*/  LDCU.64 UR4, c[0x0][0x380] ;  /* 0x00007000ff0477ac */ /* 0x000e660008000a00 */
[----:B0-----:R-:W-:-:S06]  /*0db0*/  IMAD.WIDE R2, R15, 0x4, R2 ;  /* 0x000000040f027825 */ /* 0x001fcc00078e0202 */
[----:B------:R-:W2:Y:S01]  /*0dc0*/  LDG.E R2, desc[UR6][R2.64] ;  /* 0x0000000602027981 */ /* 0x000ea2000c1e1900 */
[----:B------:R-:W-:Y:S01]  /*0dd0*/  IMAD R7, R5, R10, RZ ;  /* 0x0000000a05077224 */ /* 0x000fe200078e02ff */
[----:B--2---:R-:W-:-:S04]  /*0de0*/  SHF.R.S32.HI R4, RZ, 0x1f, R2 ;  /* 0x0000001fff047819 */ /* 0x004fc80000011402 */
[----:B------:R-:W-:-:S04]  /*0df0*/  IADD3 R5, P0, PT, R7, R2, RZ ;  /* 0x0000000207057210 */ /* 0x000fc80007f1e0ff */
[----:B------:R-:W-:Y:S02]  /*0e00*/  LEA.HI.X.SX32 R4, R7, R4, 0x1, P0 ;  /* 0x0000000407047211 */ /* 0x000fe400000f0eff */
[----:B-1----:R-:W-:-:S04]  /*0e10*/  LEA R6, P0, R5, UR4, 0x2 ;  /* 0x0000000405067c11 */ /* 0x002fc8000f8010ff */
[----:B------:R-:W-:-:S06]  /*0e20*/  LEA.HI.X R7, R5, UR5, R4, 0x2, P0 ;  /* 0x0000000505077c11 */ /* 0x000fcc00080f1404 */
[----:B------:R-:W2:Y:S01]  /*0e30*/  LDG.E R7, desc[UR6][R6.64+0x4] ;  /* 0x0000040606077981 */ /* 0x000ea2000c1e1900 */
[----:B------:R-:W-:Y:S01]  /*0e40*/  VIADD R5, R2, 0x1 ;  /* 0x0000000102057836 */ /* 0x000fe20000000000 */
[----:B--2---:R-:W-:Y:S01]  /*0e50*/  ISETP.NE.AND P0, PT, R7, RZ, PT ;  /* 0x000000ff0700720c */ /* 0x004fe20003f05270 */
[----:B------:R-:W-:-:S03]  /*0e60*/  IMAD.IADD R12, R12, 0x1, R7 ;  /* 0x000000010c0c7824 */ /* 0x000fc600078e0207 */
[----:B------:R-:W-:-:S09]  /*0e70*/  SEL R16, R16, RZ, P0 ;  /* 0x000000ff10107207 */ /* 0x000fd20000000000 */
.L_x_8:
[--C-:B------:R-:W-:Y:S01]  /*0e80*/  SHF.R.S32.HI R3, RZ, 0x1f, R5.reuse ;  /* 0x0000001fff037819 */ /* 0x100fe20000011405 */
[----:B------:R-:W-:-:S07]  /*0e90*/  IMAD.MOV.U32 R2, RZ, RZ, R5 ;  /* 0x000000ffff027224 */ /* 0x000fce00078e0005 */
.L_x_5:
[----:B------:R-:W0:Y:S02]  /*0ea0*/  LDCU.64 UR4, c[0x0][0x380] ;  /* 0x00007000ff0477ac */ /* 0x000e240008000a00 */
[----:B0-----:R-:W-:-:S04]  /*0eb0*/  LEA R4, P0, R2, UR4, 0x2 ;  /* 0x0000000402047c11 */ /* 0x001fc8000f8010ff */
[----:B------:R-:W-:Y:S01]  /*0ec0*/  LEA.HI.X R5, R2, UR5, R3, 0x2, P0 ;  /* 0x0000000502057c11 */ /* 0x000fe200080f1403 */
[----:B------:R-:W0:Y:S01]  /*0ed0*/  LDCU.64 UR4, c[0x0][0x3a8] ;  /* 0x00007500ff0477ac */ /* 0x000e220008000a00 */
[----:B------:R-:W1:Y:S04]  /*0ee0*/  LDC.64 R2, c[0x0][0x398] ;  /* 0x0000e600ff027b82 */ /* 0x000e680000000a00 */
[----:B------:R-:W2:Y:S01]  /*0ef0*/  LDG.E R5, desc[UR6][R4.64] ;  /* 0x0000000604057981 */ /* 0x000ea2000c1e1900 */
[----:B------:R-:W-:Y:S02]  /*0f00*/  LOP3.LUT P0, RZ, R16, 0xff, RZ, 0xc0, !PT ;  /* 0x000000ff10ff7812 */ /* 0x000fe4000780c0ff */
[----:B0-----:R-:W-:-:S04]  /*0f10*/  IADD3 R6, P1, PT, R0, UR4, RZ ;  /* 0x0000000400067c10 */ /* 0x001fc8000ff3e0ff */
[C---:B------:R-:W-:Y:S01]  /*0f20*/  LEA.HI.X.SX32 R7, R0.reuse, UR5, 0x1, P1 ;  /* 0x0000000500077c11 */ /* 0x040fe200088f0eff */
[----:B-1----:R-:W-:-:S04]  /*0f30*/  IMAD.WIDE R2, R0, 0x4, R2 ;  /* 0x0000000400027825 */ /* 0x002fc800078e0202 */
[----:B--2---:R-:W-:-:S05]  /*0f40*/  IMAD.IADD R9, R5, 0x1, R12 ;  /* 0x0000000105097824 */ /* 0x004fca00078e020c */
[----:B------:R-:W-:Y:S04]  /*0f50*/  @P0 STG.E desc[UR6][R2.64], R9 ;  /* 0x0000000902000986 */ /* 0x000fe8000c101906 */
[----:B------:R-:W-:Y:S04]  /*0f60*/  @!P0 STG.E desc[UR6][R2.64], RZ ;  /* 0x000000ff02008986 */ /* 0x000fe8000c101906 */
[----:B------:R-:W-:Y:S01]  /*0f70*/  STG.E.U8 desc[UR6][R6.64], R16 ;  /* 0x0000001006007986 */ /* 0x000fe2000c101106 */
[----:B------:R-:W-:Y:S05]  /*0f80*/  EXIT ;  /* 0x000000000000794d */ /* 0x000fea0003800000 */
.L_x_11:
        /* <DEDUP_REMOVED lines=15> */
.L_x_33:


//--------------------- .text._Z20GeneratePermutationsPiiii --------------------------
	.section	.text._Z20GeneratePermutationsPiiii,"ax",@progbits
	.align	128
        .global         _Z20GeneratePermutationsPiiii
        .type           _Z20GeneratePermutationsPiiii,@function
        .size           _Z20GeneratePermutationsPiiii,(.L_x_34 - _Z20GeneratePermutationsPiiii)
        .other          _Z20GeneratePermutationsPiiii,@"STO_CUDA_ENTRY STV_DEFAULT"
_Z20GeneratePermutationsPiiii:
.text._Z20GeneratePermutationsPiiii:
        /* <DEDUP_REMOVED lines=10> */
[----:B------:R-:W0:Y:S01]  /*00a0*/  LDCU UR4, c[0x0][0x388] ;  /* 0x00007100ff0477ac */ /* 0x000e220008000800 */
[----:B------:R-:W-:Y:S02]  /*00b0*/  IMAD.MOV.U32 R10, RZ, RZ, 0x2 ;  /* 0x00000002ff0a7424 */ /* 0x000fe400078e00ff */
[----:B------:R-:W-:Y:S02]  /*00c0*/  IMAD.MOV.U32 R8, RZ, RZ, 0x1 ;  /* 0x00000001ff087424 */ /* 0x000fe400078e00ff */
[----:B0-----:R-:W-:-:S05]  /*00d0*/  IMAD.U32 R6, RZ, RZ, UR4 ;  /* 0x00000004ff067e24 */ /* 0x001fca000f8e00ff */
[----:B------:R-:W-:-:S13]  /*00e0*/  ISETP.GE.AND P0, PT, R6, 0x3, PT ;  /* 0x000000030600780c */ /* 0x000fda0003f06270 */
[----:B------:R-:W-:Y:S05]  /*00f0*/  @!P0 BRA `(.L_x_12) ;  /* 0x0000000000708947 */ /* 0x000fea0003800000 */
[----:B------:R-:W0:Y:S01]  /*0100*/  LDC R10, c[0x0][0x388] ;  /* 0x0000e200ff0a7b82 */ /* 0x000e220000000800 */
[C---:B------:R-:W-:Y:S01]  /*0110*/  VIADD R2, R6.reuse, 0xfffffffd ;  /* 0xfffffffd06027836 */ /* 0x040fe20000000000 */
[----:B------:R-:W-:Y:S01]  /*0120*/  IADD3 R0, PT, PT, R6, -0x2, RZ ;  /* 0xfffffffe06007810 */ /* 0x000fe20007ffe0ff */
[----:B------:R-:W-:Y:S02]  /*0130*/  IMAD.MOV.U32 R8, RZ, RZ, 0x1 ;  /* 0x00000001ff087424 */ /* 0x000fe400078e00ff */
[----:B------:R-:W-:Y:S01]  /*0140*/  IMAD.MOV.U32 R3, RZ, RZ, 0x2 ;  /* 0x00000002ff037424 */ /* 0x000fe200078e00ff */
[----:B------:R-:W-:Y:S02]  /*0150*/  ISETP.GE.U32.AND P0, PT, R2, 0x3, PT ;  /* 0x000000030200780c */ /* 0x000fe40003f06070 */
[----:B------:R-:W-:-:S04]  /*0160*/  LOP3.LUT R4, R0, 0x3, RZ, 0xc0, !PT ;  /* 0x0000000300047812 */ /* 0x000fc800078ec0ff */
[----:B------:R-:W-:-:S07]  /*0170*/  ISETP.NE.AND P1, PT, R4, RZ, PT ;  /* 0x000000ff0400720c */ /* 0x000fce0003f25270 */
[----:B------:R-:W-:Y:S06]  /*0180*/  @!P0 BRA `(.L_x_13) ;  /* 0x0000000000308947 */ /* 0x000fec0003800000 */
[----:B------:R-:W-:Y:S01]  /*0190*/  HFMA2 R3, -RZ, RZ, 0, 1.1920928955078125e-07 ;  /* 0x00000002ff037431 */ /* 0x000fe200000001ff */
[----:B------:R-:W-:Y:S01]  /*01a0*/  LOP3.LUT R0, R0, 0xfffffffc, RZ, 0xc0, !PT ;  /* 0xfffffffc00007812 */ /* 0x000fe200078ec0ff */
[----:B------:R-:W-:-:S07]  /*01b0*/  IMAD.MOV.U32 R8, RZ, RZ, 0x1 ;  /* 0x00000001ff087424 */ /* 0x000fce00078e00ff */
.L_x_14:
[C---:B------:R-:W-:Y:S02]  /*01c0*/  VIADD R7, R3.reuse, 0x2 ;  /* 0x0000000203077836 */ /* 0x040fe40000000000 */
[C---:B------:R-:W-:Y:S02]  /*01d0*/  IMAD R8, R3.reuse, R8, RZ ;  /* 0x0000000803087224 */ /* 0x040fe400078e02ff */
[----:B------:R-:W-:Y:S01]  /*01e0*/  VIADD R9, R3, 0x3 ;  /* 0x0000000303097836 */ /* 0x000fe20000000000 */
[----:B------:R-:W-:Y:S01]  /*01f0*/  ISETP.NE.AND P0, PT, R7, R0, PT ;  /* 0x000000000700720c */ /* 0x000fe20003f05270 */
[----:B------:R-:W-:Y:S02]  /*0200*/  IMAD R8, R8, R3, R8 ;  /* 0x0000000308087224 */ /* 0x000fe400078e0208 */
[----:B------:R-:W-:Y:S02]  /*0210*/  VIADD R3, R3, 0x4 ;  /* 0x0000000403037836 */ /* 0x000fe40000000000 */
[----:B------:R-:W-:-:S04]  /*0220*/  IMAD R8, R8, R7, RZ ;  /* 0x0000000708087224 */ /* 0x000fc800078e02ff */
[----:B------:R-:W-:-:S04]  /*0230*/  IMAD R8, R8, R9, RZ ;  /* 0x0000000908087224 */ /* 0x000fc800078e02ff */
[----:B------:R-:W-:Y:S05]  /*0240*/  @P0 BRA `(.L_x_14) ;  /* 0xfffffffc00dc0947 */ /* 0x000fea000383ffff */
.L_x_13:
[----:B------:R-:W-:Y:S05]  /*0250*/  @!P1 BRA `(.L_x_12) ;  /* 0x0000000000189947 */ /* 0x000fea0003800000 */
[----:B------:R-:W-:-:S05]  /*0260*/  UMOV UR4, URZ ;  /* 0x000000ff00047c82 */ /* 0x000fca0008000000 */
.L_x_15:
[----:B------:R-:W-:Y:S01]  /*0270*/  UIADD3 UR4, UPT, UPT, UR4, 0x1, URZ ;  /* 0x0000000104047890 */ /* 0x000fe2000fffe0ff */
[C---:B------:R-:W-:Y:S02]  /*0280*/  IMAD R8, R3.reuse, R8, RZ ;  /* 0x0000000803087224 */ /* 0x040fe400078e02ff */
[----:B------:R-:W-:-:S03]  /*0290*/  VIADD R3, R3, 0x1 ;  /* 0x0000000103037836 */ /* 0x000fc60000000000 */
[----:B------:R-:W-:-:S13]  /*02a0*/  ISETP.NE.AND P0, PT, R4, UR4, PT ;  /* 0x0000000404007c0c */ /* 0x000fda000bf05270 */
[----:B------:R-:W-:Y:S05]  /*02b0*/  @P0 BRA `(.L_x_15) ;  /* 0xfffffffc00ec0947 */ /* 0x000fea000383ffff */
.L_x_12:
[----:B------:R-:W-:Y:S01]  /*02c0*/  ISETP.GE.AND P0, PT, R6, 0x1, PT ;  /* 0x000000010600780c */ /* 0x000fe20003f06270 */
[----:B------:R-:W1:-:S12]  /*02d0*/  LDCU.64 UR12, c[0x0][0x358] ;  /* 0x00006b00ff0c77ac */ /* 0x000e580008000a00 */
[----:B------:R-:W-:Y:S05]  /*02e0*/  @!P0 BRA `(.L_x_16) ;  /* 0x0000001400e48947 */ /* 0x000fea0003800000 */
[C---:B------:R-:W-:Y:S01]  /*02f0*/  ISETP.GE.U32.AND P1, PT, R6.reuse, 0x4, PT ;  /* 0x000000040600780c */ /* 0x040fe20003f26070 */
[----:B------:R-:W-:Y:S01]  /*0300*/  HFMA2 R4, -RZ, RZ, 0, 0 ;  /* 0x00000000ff047431 */ /* 0x000fe200000001ff */
[----:B------:R-:W-:-:S04]  /*0310*/  LOP3.LUT R16, R6, 0x3, RZ, 0xc0, !PT ;  /* 0x0000000306107812 */ /* 0x000fc800078ec0ff */
[----:B------:R-:W-:-:S07]  /*0320*/  ISETP.NE.AND P0, PT, R16, RZ, PT ;  /* 0x000000ff1000720c */ /* 0x000fce0003f05270 */
[----:B------:R-:W-:Y:S06]  /*0330*/  @!P1 BRA `(.L_x_17) ;  /* 0x0000000c00889947 */ /* 0x000fec0003800000 */
[----:B------:R-:W2:Y:S01]  /*0340*/  LDC R0, c[0x0][0x388] ;  /* 0x0000e200ff007b82 */ /* 0x000ea20000000800 */
[----:B------:R-:W-:Y:S01]  /*0350*/  LOP3.LUT R4, R6, 0x7ffffffc, RZ, 0xc0, !PT ;  /* 0x7ffffffc06047812 */ /* 0x000fe200078ec0ff */
[----:B------:R-:W-:-:S06]  /*0360*/  UMOV UR4, URZ ;  /* 0x000000ff00047c82 */ /* 0x000fcc0008000000 */
[----:B------:R-:W3:Y:S02]  /*0370*/  LDC.64 R2, c[0x0][0x380] ;  /* 0x0000e000ff027b82 */ /* 0x000ee40000000a00 */
.L_x_18:
[----:B0-----:R-:W-:Y:S01]  /*0380*/  VIADD R17, R10, 0xffffffff ;  /* 0xffffffff0a117836 */ /* 0x001fe20000000000 */
[-C--:B------:R-:W-:Y:S02]  /*0390*/  IABS R9, R8.reuse ;  /* 0x0000000800097213 */ /* 0x080fe40000000000 */
[----:B------:R-:W-:Y:S02]  /*03a0*/  IABS R20, R8 ;  /* 0x0000000800147213 */ /* 0x000fe40000000000 */
[-C--:B------:R-:W-:Y:S01]  /*03b0*/  IABS R10, R17.reuse ;  /* 0x00000011000a7213 */ /* 0x080fe20000000000 */
[----:B------:R-:W-:Y:S01]  /*03c0*/  I2F.RP R6, R9 ;  /* 0x0000000900067306 */ /* 0x000fe20000209400 */
[----:B------:R-:W-:Y:S01]  /*03d0*/  VIMNMX R15, PT, PT, R17, 0x2, !PT ;  /* 0x00000002110f7848 */ /* 0x000fe20007fe0100 */
[----:B------:R-:W-:Y:S01]  /*03e0*/  IMAD.MOV R20, RZ, RZ, -R20 ;  /* 0x000000ffff147224 */ /* 0x000fe200078e0a14 */
[----:B------:R-:W-:Y:S02]  /*03f0*/  IABS R14, R17 ;  /* 0x00000011000e7213 */ /* 0x000fe40000000000 */
[----:B------:R-:W-:Y:S01]  /*0400*/  ISETP.NE.AND P4, PT, R8, RZ, PT ;  /* 0x000000ff0800720c */ /* 0x000fe20003f85270 */
[----:B------:R-:W-:-:S02]  /*0410*/  VIADD R15, R15, 0xffffffff ;  /* 0xffffffff0f0f7836 */ /* 0x000fc40000000000 */
[----:B------:R-:W0:Y:S03]  /*0420*/  I2F.RP R12, R10 ;  /* 0x0000000a000c7306 */ /* 0x000e260000209400 */
[-C--:B------:R-:W-:Y:S02]  /*0430*/  IABS R19, R15.reuse ;  /* 0x0000000f00137213 */ /* 0x080fe40000000000 */
[----:B------:R-:W-:-:S03]  /*0440*/  IABS R22, R15 ;  /* 0x0000000f00167213 */ /* 0x000fc60000000000 */
[----:B0-----:R-:W0:Y:S02]  /*0450*/  MUFU.RCP R12, R12 ;  /* 0x0000000c000c7308 */ /* 0x001e240000001000 */
[----:B0-----:R-:W-:-:S06]  /*0460*/  VIADD R7, R12, 0xffffffe ;  /* 0x0ffffffe0c077836 */ /* 0x001fcc0000000000 */
[----:B------:R0:W4:Y:S08]  /*0470*/  MUFU.RCP R12, R6 ;  /* 0x00000006000c7308 */ /* 0x0001300000001000 */
[----:B------:R-:W5:Y:S01]  /*0480*/  F2I.FTZ.U32.TRUNC.NTZ R7, R7 ;  /* 0x0000000700077305 */ /* 0x000f62000021f000 */
[----:B0-----:R-:W-:Y:S01]  /*0490*/  MOV R6, RZ ;  /* 0x000000ff00067202 */ /* 0x001fe20000000f00 */
[----:B----4-:R-:W-:-:S02]  /*04a0*/  VIADD R12, R12, 0xffffffe ;  /* 0x0ffffffe0c0c7836 */ /* 0x010fc40000000000 */
[----:B-----5:R-:W-:-:S04]  /*04b0*/  IMAD.MOV R13, RZ, RZ, -R7 ;  /* 0x000000ffff0d7224 */ /* 0x020fc800078e0a07 */
[----:B------:R-:W-:-:S04]  /*04c0*/  IMAD R13, R13, R10, RZ ;  /* 0x0000000a0d0d7224 */ /* 0x000fc800078e02ff */
[----:B------:R-:W-:Y:S01]  /*04d0*/  IMAD.HI.U32 R18, R7, R13, R6 ;  /* 0x0000000d07127227 */ /* 0x000fe200078e0006 */
[----:B------:R-:W-:Y:S01]  /*04e0*/  LOP3.LUT R6, R8, R17, RZ, 0x3c, !PT ;  /* 0x0000001108067212 */ /* 0x000fe200078e3cff */
[----:B------:R-:W0:Y:S02]  /*04f0*/  F2I.FTZ.U32.TRUNC.NTZ R13, R12 ;  /* 0x0000000c000d7305 */ /* 0x000e24000021f000 */
[----:B------:R-:W-:Y:S01]  /*0500*/  IMAD.MOV R7, RZ, RZ, -R14 ;  /* 0x000000ffff077224 */ /* 0x000fe200078e0a0e */
[----:B------:R-:W-:Y:S01]  /*0510*/  ISETP.GE.AND P3, PT, R6, RZ, PT ;  /* 0x000000ff0600720c */ /* 0x000fe20003f66270 */
[----:B------:R-:W-:-:S04]  /*0520*/  IMAD.HI.U32 R18, R18, R9, RZ ;  /* 0x0000000912127227 */ /* 0x000fc800078e00ff */
[----:B------:R-:W-:Y:S02]  /*0530*/  IMAD.MOV.U32 R14, RZ, RZ, R19 ;  /* 0x000000ffff0e7224 */ /* 0x000fe400078e0013 */
[----:B------:R-:W-:Y:S02]  /*0540*/  IMAD R7, R18, R7, R9 ;  /* 0x0000000712077224 */ /* 0x000fe400078e0209 */
[----:B------:R-:W4:Y:S03]  /*0550*/  I2F.RP R19, R14 ;  /* 0x0000000e00137306 */ /* 0x000f260000209400 */
[----:B------:R-:W-:Y:S01]  /*0560*/  ISETP.GT.U32.AND P2, PT, R10, R7, PT ;  /* 0x000000070a00720c */ /* 0x000fe20003f44070 */
[----:B0-----:R-:W-:-:S04]  /*0570*/  IMAD.MOV R12, RZ, RZ, -R13 ;  /* 0x000000ffff0c7224 */ /* 0x001fc800078e0a0d */
[----:B----4-:R-:W0:Y:S08]  /*0580*/  MUFU.RCP R19, R19 ;  /* 0x0000001300137308 */ /* 0x010e300000001000 */
[----:B------:R-:W-:Y:S02]  /*0590*/  @!P2 IMAD.IADD R7, R7, 0x1, -R10 ;  /* 0x000000010707a824 */ /* 0x000fe400078e0a0a */
[----:B------:R-:W-:Y:S01]  /*05a0*/  @!P2 VIADD R18, R18, 0x1 ;  /* 0x000000011212a836 */ /* 0x000fe20000000000 */
[----:B------:R-:W-:-:S02]  /*05b0*/  ISETP.NE.AND P2, PT, R17, RZ, PT ;  /* 0x000000ff1100720c */ /* 0x000fc40003f45270 */
[----:B------:R-:W-:Y:S02]  /*05c0*/  ISETP.GE.U32.AND P1, PT, R7, R10, PT ;  /* 0x0000000a0700720c */ /* 0x000fe40003f26070 */
[----:B0-----:R-:W-:Y:S01]  /*05d0*/  IADD3 R6, PT, PT, R19, 0xffffffe, RZ ;  /* 0x0ffffffe13067810 */ /* 0x001fe20007ffe0ff */
[----:B------:R-:W-:-:S10]  /*05e0*/  IMAD R19, R12, R9, RZ ;  /* 0x000000090c137224 */ /* 0x000fd400078e02ff */
[----:B------:R-:W-:Y:S01]  /*05f0*/  @P1 VIADD R18, R18, 0x1 ;  /* 0x0000000112121836 */ /* 0x000fe20000000000 */
[----:B------:R0:W4:Y:S01]  /*0600*/  F2I.FTZ.U32.TRUNC.NTZ R7, R6 ;  /* 0x0000000600077305 */ /* 0x000122000021f000 */
[----:B------:R-:W-:Y:S02]  /*0610*/  IMAD.MOV.U32 R12, RZ, RZ, RZ ;  /* 0x000000ffff0c7224 */ /* 0x000fe400078e00ff */
[----:B------:R-:W-:Y:S01]  /*0620*/  IMAD.MOV.U32 R10, RZ, RZ, R18 ;  /* 0x000000ffff0a7224 */ /* 0x000fe200078e0012 */
[----:B------:R-:W-:Y:S01]  /*0630*/  IABS R18, R11 ;  /* 0x0000000b00127213 */ /* 0x000fe20000000000 */
[----:B------:R-:W-:Y:S01]  /*0640*/  IMAD.HI.U32 R12, R13, R19, R12 ;  /* 0x000000130d0c7227 */ /* 0x000fe200078e000c */
[----:B------:R-:W-:Y:S02]  /*0650*/  VIMNMX.U32 R13, PT, PT, R15, 0x2, !PT ;  /* 0x000000020f0d7848 */ /* 0x000fe40007fe0000 */
[----:B------:R-:W-:Y:S01]  /*0660*/  @!P3 IADD3 R10, PT, PT, -R10, RZ, RZ ;  /* 0x000000ff0a0ab210 */ /* 0x000fe20007ffe1ff */
[----:B------:R-:W-:Y:S01]  /*0670*/  IMAD.MOV.U32 R19, RZ, RZ, R18 ;  /* 0x000000ffff137224 */ /* 0x000fe200078e0012 */
[----:B------:R-:W-:Y:S01]  /*0680*/  @!P2 LOP3.LUT R10, RZ, R17, RZ, 0x33, !PT ;  /* 0x00000011ff0aa212 */ /* 0x000fe200078e33ff */
[----:B0-----:R-:W-:Y:S01]  /*0690*/  IMAD.MOV.U32 R6, RZ, RZ, RZ ;  /* 0x000000ffff067224 */ /* 0x001fe200078e00ff */
[----:B------:R-:W-:Y:S01]  /*06a0*/  IADD3 R13, PT, PT, R13, -0x1, RZ ;  /* 0xffffffff0d0d7810 */ /* 0x000fe20007ffe0ff */
[----:B------:R-:W-:Y:S01]  /*06b0*/  IMAD.HI.U32 R12, R12, R19, RZ ;  /* 0x000000130c0c7227 */ /* 0x000fe200078e00ff */
[----:B------:R-:W-:-:S02]  /*06c0*/  IABS R17, R10 ;  /* 0x0000000a00117213 */ /* 0x000fc40000000000 */
[----:B------:R-:W-:Y:S01]  /*06d0*/  IABS R18, R13 ;  /* 0x0000000d00127213 */ /* 0x000fe20000000000 */
[----:B----4-:R-:W-:Y:S02]  /*06e0*/  IMAD.MOV R21, RZ, RZ, -R7 ;  /* 0x000000ffff157224 */ /* 0x010fe400078e0a07 */
[----:B------:R-:W-:Y:S02]  /*06f0*/  IMAD R20, R12, R20, R19 ;  /* 0x000000140c147224 */ /* 0x000fe400078e0213 */
[----:B------:R-:W0:Y:S01]  /*0700*/  I2F.RP R19, R17 ;  /* 0x0000001100137306 */ /* 0x000e220000209400 */
[----:B------:R-:W-:Y:S02]  /*0710*/  IMAD R21, R21, R14, RZ ;  /* 0x0000000e15157224 */ /* 0x000fe400078e02ff */
[----:B------:R-:W-:Y:S02]  /*0720*/  ISETP.GT.U32.AND P3, PT, R9, R20, PT ;  /* 0x000000140900720c */ /* 0x000fe40003f64070 */
[----:B------:R-:W-:Y:S01]  /*0730*/  IMAD.HI.U32 R6, R7, R21, R6 ;  /* 0x0000001507067227 */ /* 0x000fe200078e0006 */
[----:B------:R-:W-:-:S03]  /*0740*/  LOP3.LUT R7, R11, R8, RZ, 0x3c, !PT ;  /* 0x000000080b077212 */ /* 0x000fc600078e3cff */
[----:B------:R-:W-:Y:S01]  /*0750*/  IMAD.MOV R21, RZ, RZ, -R22 ;  /* 0x000000ffff157224 */ /* 0x000fe200078e0a16 */
[----:B------:R-:W-:Y:S01]  /*0760*/  ISETP.GE.AND P2, PT, R7, RZ, PT ;  /* 0x000000ff0700720c */ /* 0x000fe20003f46270 */
[----:B------:R-:W-:Y:S01]  /*0770*/  IMAD.HI.U32 R6, R6, R17, RZ ;  /* 0x0000001106067227 */ /* 0x000fe200078e00ff */
[----:B------:R-:W4:Y:S03]  /*0780*/  I2F.RP R22, R18 ;  /* 0x0000001200167306 */ /* 0x000f260000209400 */
[----:B------:R-:W-:Y:S02]  /*0790*/  IMAD R21, R6, R21, R17 ;  /* 0x0000001506157224 */ /* 0x000fe400078e0211 */
[----:B------:R-:W-:Y:S02]  /*07a0*/  @!P3 IMAD.IADD R20, R20, 0x1, -R9 ;  /* 0x000000011414b824 */ /* 0x000fe400078e0a09 */
[----:B------:R-:W-:Y:S01]  /*07b0*/  @!P3 VIADD R12, R12, 0x1 ;  /* 0x000000010c0cb836 */ /* 0x000fe20000000000 */
[----:B0-----:R-:W0:Y:S01]  /*07c0*/  MUFU.RCP R19, R19 ;  /* 0x0000001300137308 */ /* 0x001e220000001000 */
[----:B------:R-:W-:-:S02]  /*07d0*/  ISETP.GT.U32.AND P1, PT, R14, R21, PT ;  /* 0x000000150e00720c */ /* 0x000fc40003f24070 */
[----:B------:R-:W-:-:S05]  /*07e0*/  ISETP.GE.U32.AND P5, PT, R20, R9, PT ;  /* 0x000000091400720c */ /* 0x000fca0003fa6070 */
[----:B----4-:R-:W4:Y:S06]  /*07f0*/  MUFU.RCP R22, R22 ;  /* 0x0000001600167308 */ /* 0x010f2c0000001000 */
[-C--:B------:R-:W-:Y:S01]  /*0800*/  @!P1 IADD3 R21, PT, PT, R21, -R14.reuse, RZ ;  /* 0x8000000e15159210 */ /* 0x080fe20007ffe0ff */
[----:B------:R-:W-:Y:S01]  /*0810*/  @!P1 VIADD R6, R6, 0x1 ;  /* 0x0000000106069836 */ /* 0x000fe20000000000 */
[----:B------:R-:W-:Y:S01]  /*0820*/  ISETP.NE.AND P1, PT, R15, RZ, PT ;  /* 0x000000ff0f00720c */ /* 0x000fe20003f25270 */
[----:B0-----:R-:W-:Y:S01]  /*0830*/  VIADD R9, R19, 0xffffffe ;  /* 0x0ffffffe13097836 */ /* 0x001fe20000000000 */
[----:B------:R-:W-:Y:S01]  /*0840*/  ISETP.GE.U32.AND P3, PT, R21, R14, PT ;  /* 0x0000000e1500720c */ /* 0x000fe20003f66070 */
[----:B------:R-:W-:Y:S01]  /*0850*/  @P5 VIADD R12, R12, 0x1 ;  /* 0x000000010c0c5836 */ /* 0x000fe20000000000 */
[----:B------:R-:W-:Y:S01]  /*0860*/  LOP3.LUT R14, R10, R15, RZ, 0x3c, !PT ;  /* 0x0000000f0a0e7212 */ /* 0x000fe200078e3cff */
[----:B------:R-:W0:Y:S02]  /*0870*/  F2I.FTZ.U32.TRUNC.NTZ R7, R9 ;  /* 0x0000000900077305 */ /* 0x000e24000021f000 */
[----:B------:R-:W-:Y:S01]  /*0880*/  @!P2 IMAD.MOV R12, RZ, RZ, -R12 ;  /* 0x000000ffff0ca224 */ /* 0x000fe200078e0a0c */
[----:B------:R-:W-:-:S02]  /*0890*/  @!P4 LOP3.LUT R12, RZ, R8, RZ, 0x33, !PT ;  /* 0x00000008ff0cc212 */ /* 0x000fc400078e33ff */
[----:B------:R-:W-:Y:S02]  /*08a0*/  ISETP.GE.AND P5, PT, R14, RZ, PT ;  /* 0x000000ff0e00720c */ /* 0x000fe40003fa6270 */
[----:B------:R-:W-:Y:S02]  /*08b0*/  IADD3 R21, PT, PT, -R12, RZ, RZ ;  /* 0x000000ff0c157210 */ /* 0x000fe40007ffe1ff */
[----:B----4-:R-:W-:Y:S01]  /*08c0*/  IADD3 R22, PT, PT, R22, 0xffffffe, RZ ;  /* 0x0ffffffe16167810 */ /* 0x010fe20007ffe0ff */
[----:B------:R-:W-:Y:S02]  /*08d0*/  @P3 VIADD R6, R6, 0x1 ;  /* 0x0000000106063836 */ /* 0x000fe40000000000 */
[----:B------:R-:W-:Y:S01]  /*08e0*/  IMAD R21, R8, R21, R11 ;  /* 0x0000001508157224 */ /* 0x000fe200078e020b */
[----:B------:R-:W4:Y:S01]  /*08f0*/  F2I.FTZ.U32.TRUNC.NTZ R9, R22 ;  /* 0x0000001600097305 */ /* 0x000f22000021f000 */
[----:B------:R-:W-:Y:S01]  /*0900*/  IMAD.MOV.U32 R14, RZ, RZ, R6 ;  /* 0x000000ffff0e7224 */ /* 0x000fe200078e0006 */
[----:B------:R-:W-:Y:S01]  /*0910*/  IABS R8, R10 ;  /* 0x0000000a00087213 */ /* 0x000fe20000000000 */
[----:B0-----:R-:W-:-:S02]  /*0920*/  IMAD.MOV R19, RZ, RZ, -R7 ;  /* 0x000000ffff137224 */ /* 0x001fc400078e0a07 */
[----:B------:R-:W-:Y:S01]  /*0930*/  @!P5 IMAD.MOV R14, RZ, RZ, -R14 ;  /* 0x000000ffff0ed224 */ /* 0x000fe200078e0a0e */
[----:B------:R-:W-:Y:S01]  /*0940*/  @!P1 LOP3.LUT R14, RZ, R15, RZ, 0x33, !PT ;  /* 0x0000000fff0e9212 */ /* 0x000fe200078e33ff */
[----:B------:R-:W-:Y:S02]  /*0950*/  IMAD.MOV.U32 R6, RZ, RZ, R19 ;  /* 0x000000ffff067224 */ /* 0x000fe400078e0013 */
[----:B------:R-:W-:Y:S02]  /*0960*/  IMAD.MOV R8, RZ, RZ, -R8 ;  /* 0x000000ffff087224 */ /* 0x000fe400078e0a08 */
[----:B------:R-:W-:Y:S02]  /*0970*/  IMAD R19, R6, R17, RZ ;  /* 0x0000001106137224 */ /* 0x000fe400078e02ff */
[----:B------:R-:W-:Y:S02]  /*0980*/  IMAD.MOV.U32 R6, RZ, RZ, RZ ;  /* 0x000000ffff067224 */ /* 0x000fe400078e00ff */
[----:B----4-:R-:W-:-:S02]  /*0990*/  IMAD.MOV R23, RZ, RZ, -R9 ;  /* 0x000000ffff177224 */ /* 0x010fc400078e0a09 */
[----:B------:R-:W-:Y:S01]  /*09a0*/  IMAD.HI.U32 R6, R7, R19, R6 ;  /* 0x0000001307067227 */ /* 0x000fe200078e0006 */
[----:B------:R-:W-:Y:S02]  /*09b0*/  IABS R7, R21 ;  /* 0x0000001500077213 */ /* 0x000fe40000000000 */
[----:B------:R-:W-:Y:S01]  /*09c0*/  IABS R19, R14 ;  /* 0x0000000e00137213 */ /* 0x000fe20000000000 */
[----:B------:R-:W-:Y:S02]  /*09d0*/  IMAD R23, R23, R18, RZ ;  /* 0x0000001217177224 */ /* 0x000fe400078e02ff */
[----:B------:R-:W-:Y:S01]  /*09e0*/  IMAD.HI.U32 R15, R6, R7, RZ ;  /* 0x00000007060f7227 */ /* 0x000fe200078e00ff */
[----:B------:R-:W0:Y:S03]  /*09f0*/  I2F.RP R11, R19 ;  /* 0x00000013000b7306 */ /* 0x000e260000209400 */
[----:B------:R-:W-:-:S02]  /*0a00*/  IMAD R6, R15, R8, R7 ;  /* 0x000000080f067224 */ /* 0x000fc400078e0207 */
[----:B------:R-:W-:Y:S01]  /*0a10*/  HFMA2 R8, -RZ, RZ, 0, 0 ;  /* 0x00000000ff087431 */ /* 0x000fe200000001ff */
[----:B------:R-:W-:Y:S02]  /*0a20*/  IABS R7, R13 ;  /* 0x0000000d00077213 */ /* 0x000fe40000000000 */
[----:B------:R-:W-:Y:S02]  /*0a30*/  ISETP.GT.U32.AND P4, PT, R17, R6, PT ;  /* 0x000000061100720c */ /* 0x000fe40003f84070 */
[----:B------:R-:W-:Y:S01]  /*0a40*/  IMAD.HI.U32 R8, R9, R23, R8 ;  /* 0x0000001709087227 */ /* 0x000fe200078e0008 */
[----:B0-----:R-:W0:Y:S03]  /*0a50*/  MUFU.RCP R11, R11 ;  /* 0x0000000b000b7308 */ /* 0x001e260000001000 */
[----:B------:R-:W-:Y:S02]  /*0a60*/  IMAD.MOV R9, RZ, RZ, -R7 ;  /* 0x000000ffff097224 */ /* 0x000fe400078e0a07 */
[----:B------:R-:W-:-:S04]  /*0a70*/  IMAD.HI.U32 R8, R8, R19, RZ ;  /* 0x0000001308087227 */ /* 0x000fc800078e00ff */
[----:B------:R-:W-:Y:S02]  /*0a80*/  IMAD R9, R8, R9, R19 ;  /* 0x0000000908097224 */ /* 0x000fe400078e0213 */
[----:B------:R-:W-:Y:S02]  /*0a90*/  @!P4 IMAD.IADD R6, R6, 0x1, -R17 ;  /* 0x000000010606c824 */ /* 0x000fe400078e0a11 */
[----:B------:R-:W-:Y:S01]  /*0aa0*/  @!P4 VIADD R15, R15, 0x1 ;  /* 0x000000010f0fc836 */ /* 0x000fe20000000000 */
[----:B------:R-:W-:Y:S02]  /*0ab0*/  ISETP.GT.U32.AND P1, PT, R18, R9, PT ;  /* 0x000000091200720c */ /* 0x000fe40003f24070 */
[----:B------:R-:W-:Y:S01]  /*0ac0*/  ISETP.GE.U32.AND P3, PT, R6, R17, PT ;  /* 0x000000110600720c */ /* 0x000fe20003f66070 */
[----:B0-----:R-:W-:Y:S01]  /*0ad0*/  VIADD R7, R11, 0xffffffe ;  /* 0x0ffffffe0b077836 */ /* 0x001fe20000000000 */
[----:B------:R-:W-:Y:S02]  /*0ae0*/  LOP3.LUT R6, R21, R10, RZ, 0x3c, !PT ;  /* 0x0000000a15067212 */ /* 0x000fe400078e3cff */
[----:B------:R-:W-:-:S02]  /*0af0*/  ISETP.NE.AND P4, PT, R10, RZ, PT ;  /* 0x000000ff0a00720c */ /* 0x000fc40003f85270 */
[----:B------:R-:W-:Y:S01]  /*0b00*/  ISETP.GE.AND P2, PT, R6, RZ, PT ;  /* 0x000000ff0600720c */ /* 0x000fe20003f46270 */
[----:B------:R-:W0:Y:S01]  /*0b10*/  F2I.FTZ.U32.TRUNC.NTZ R7, R7 ;  /* 0x0000000700077305 */ /* 0x000e22000021f000 */
[----:B------:R-:W-:-:S03]  /*0b20*/  LOP3.LUT R6, R14, R13, RZ, 0x3c, !PT ;  /* 0x0000000d0e067212 */ /* 0x000fc600078e3cff */
[-C--:B------:R-:W-:Y:S01]  /*0b30*/  @!P1 IADD3 R9, PT, PT, R9, -R18.reuse, RZ ;  /* 0x8000001209099210 */ /* 0x080fe20007ffe0ff */
[----:B------:R-:W-:Y:S01]  /*0b40*/  @!P1 VIADD R8, R8, 0x1 ;  /* 0x0000000108089836 */ /* 0x000fe20000000000 */
[----:B------:R-:W-:Y:S01]  /*0b50*/  ISETP.NE.AND P1, PT, R13, RZ, PT ;  /* 0x000000ff0d00720c */ /* 0x000fe20003f25270 */
[----:B------:R-:W-:Y:S01]  /*0b60*/  @P3 VIADD R15, R15, 0x1 ;  /* 0x000000010f0f3836 */ /* 0x000fe20000000000 */
[----:B------:R-:W-:-:S04]  /*0b70*/  ISETP.GE.U32.AND P3, PT, R9, R18, PT ;  /* 0x000000120900720c */ /* 0x000fc80003f66070 */
[----:B------:R-:W-:Y:S01]  /*0b80*/  @!P2 IMAD.MOV R15, RZ, RZ, -R15 ;  /* 0x000000ffff0fa224 */ /* 0x000fe200078e0a0f */
[----:B------:R-:W-:Y:S02]  /*0b90*/  @!P4 LOP3.LUT R15, RZ, R10, RZ, 0x33, !PT ;  /* 0x0000000aff0fc212 */ /* 0x000fe400078e33ff */
[----:B------:R-:W-:Y:S01]  /*0ba0*/  ISETP.GE.AND P2, PT, R6, RZ, PT ;  /* 0x000000ff0600720c */ /* 0x000fe20003f46270 */
[----:B0-----:R-:W-:Y:S02]  /*0bb0*/  IMAD.MOV R18, RZ, RZ, -R7 ;  /* 0x000000ffff127224 */ /* 0x001fe400078e0a07 */
[----:B------:R-:W-:Y:S02]  /*0bc0*/  IMAD.MOV R6, RZ, RZ, -R15 ;  /* 0x000000ffff067224 */ /* 0x000fe400078e0a0f */
[----:B------:R-:W-:Y:S01]  /*0bd0*/  IMAD R9, R18, R19, RZ ;  /* 0x0000001312097224 */ /* 0x000fe200078e02ff */
[----:B------:R-:W-:Y:S01]  /*0be0*/  @P3 IADD3 R8, PT, PT, R8, 0x1, RZ ;  /* 0x0000000108083810 */ /* 0x000fe20007ffe0ff */
[----:B------:R-:W-:Y:S01]  /*0bf0*/  IMAD R21, R10, R6, R21 ;  /* 0x000000060a157224 */ /* 0x000fe200078e0215 */
[----:B------:R-:W-:Y:S01]  /*0c00*/  VIMNMX.U32 R10, PT, PT, R13, 0x2, !PT ;  /* 0x000000020d0a7848 */ /* 0x000fe20007fe0000 */
[----:B------:R-:W-:-:S02]  /*0c10*/  IMAD.MOV.U32 R6, RZ, RZ, RZ ;  /* 0x000000ffff067224 */ /* 0x000fc400078e00ff */
[----:B------:R-:W-:Y:S01]  /*0c20*/  IMAD.MOV.U32 R11, RZ, RZ, R8 ;  /* 0x000000ffff0b7224 */ /* 0x000fe200078e0008 */
[----:B------:R-:W-:Y:S01]  /*0c30*/  IABS R8, R14 ;  /* 0x0000000e00087213 */ /* 0x000fe20000000000 */
[----:B------:R-:W-:Y:S01]  /*0c40*/  IMAD.HI.U32 R6, R7, R9, R6 ;  /* 0x0000000907067227 */ /* 0x000fe200078e0006 */
[----:B------:R-:W-:Y:S02]  /*0c50*/  IABS R7, R21 ;  /* 0x0000001500077213 */ /* 0x000fe40000000000 */
[----:B------:R-:W-:Y:S01]  /*0c60*/  @!P2 IADD3 R11, PT, PT, -R11, RZ, RZ ;  /* 0x000000ff0b0ba210 */ /* 0x000fe20007ffe1ff */
[----:B------:R-:W-:Y:S01]  /*0c70*/  IMAD.MOV R9, RZ, RZ, -R8 ;  /* 0x000000ffff097224 */ /* 0x000fe200078e0a08 */
[----:B------:R-:W-:Y:S01]  /*0c80*/  @!P1 LOP3.LUT R11, RZ, R13, RZ, 0x33, !PT ;  /* 0x0000000dff0b9212 */ /* 0x000fe200078e33ff */
[----:B------:R-:W-:-:S03]  /*0c90*/  IMAD.HI.U32 R18, R6, R7, RZ ;  /* 0x0000000706127227 */ /* 0x000fc600078e00ff */
[----:B------:R-:W-:Y:S01]  /*0ca0*/  IABS R17, R11 ;  /* 0x0000000b00117213 */ /* 0x000fe20000000000 */
[----:B------:R-:W-:Y:S02]  /*0cb0*/  IMAD R6, R18, R9, R7 ;  /* 0x0000000912067224 */ /* 0x000fe400078e0207 */
[----:B------:R-:W-:Y:S01]  /*0cc0*/  VIADD R10, R10, 0xffffffff ;  /* 0xffffffff0a0a7836 */ /* 0x000fe20000000000 */
[----:B------:R-:W0:Y:S02]  /*0cd0*/  I2F.RP R8, R17 ;  /* 0x0000001100087306 */ /* 0x000e240000209400 */
[----:B------:R-:W-:Y:S02]  /*0ce0*/  ISETP.GT.U32.AND P2, PT, R19, R6, PT ;  /* 0x000000061300720c */ /* 0x000fe40003f44070 */
[----:B------:R-:W-:-:S04]  /*0cf0*/  IABS R13, R10 ;  /* 0x0000000a000d7213 */ /* 0x000fc80000000000 */
[----:B------:R-:W4:Y:S07]  /*0d00*/  I2F.RP R9, R13 ;  /* 0x0000000d00097306 */ /* 0x000f2e0000209400 */
[----:B------:R-:W-:Y:S01]  /*0d10*/  @!P2 IMAD.IADD R6, R6, 0x1, -R19 ;  /* 0x000000010606a824 */ /* 0x000fe200078e0a13 */
[----:B0-----:R-:W0:Y:S01]  /*0d20*/  MUFU.RCP R8, R8 ;  /* 0x0000000800087308 */ /* 0x001e220000001000 */
[----:B------:R-:W-:Y:S01]  /*0d30*/  @!P2 VIADD R18, R18, 0x1 ;  /* 0x000000011212a836 */ /* 0x000fe20000000000 */
[----:B------:R-:W-:-:S02]  /*0d40*/  ISETP.NE.AND P2, PT, R14, RZ, PT ;  /* 0x000000ff0e00720c */ /* 0x000fc40003f45270 */
[----:B------:R-:W-:Y:S02]  /*0d50*/  ISETP.GE.U32.AND P1, PT, R6, R19, PT ;  /* 0x000000130600720c */ /* 0x000fe40003f26070 */
[----:B------:R-:W-:Y:S02]  /*0d60*/  LOP3.LUT R6, R21, R14, RZ, 0x3c, !PT ;  /* 0x0000000e15067212 */ /* 0x000fe400078e3cff */
[----:B----4-:R-:W4:Y:S02]  /*0d70*/  MUFU.RCP R9, R9 ;  /* 0x0000000900097308 */ /* 0x010f240000001000 */
[----:B------:R-:W-:Y:S02]  /*0d80*/  ISETP.GE.AND P3, PT, R6, RZ, PT ;  /* 0x000000ff0600720c */ /* 0x000fe40003f66270 */
[----:B0-----:R-:W-:-:S05]  /*0d90*/  IADD3 R6, PT, PT, R8, 0xffffffe, RZ ;  /* 0x0ffffffe08067810 */ /* 0x001fca0007ffe0ff */
[----:B------:R-:W-:Y:S01]  /*0da0*/  @P1 VIADD R18, R18, 0x1 ;  /* 0x0000000112121836 */ /* 0x000fe20000000000 */
[----:B------:R0:W5:Y:S05]  /*0db0*/  F2I.FTZ.U32.TRUNC.NTZ R7, R6 ;  /* 0x0000000600077305 */ /* 0x00016a000021f000 */
[----:B------:R-:W-:Y:S01]  /*0dc0*/  @!P3 IMAD.MOV R18, RZ, RZ, -R18 ;  /* 0x000000ffff12b224 */ /* 0x000fe200078e0a12 */
[----:B------:R-:W-:Y:S02]  /*0dd0*/  @!P2 LOP3.LUT R18, RZ, R14, RZ, 0x33, !PT ;  /* 0x0000000eff12a212 */ /* 0x000fe400078e33ff */
[----:B----4-:R-:W-:-:S03]  /*0de0*/  IADD3 R8, PT, PT, R9, 0xffffffe, RZ ;  /* 0x0ffffffe09087810 */ /* 0x010fc60007ffe0ff */
[----:B------:R-:W-:Y:S01]  /*0df0*/  IMAD.MOV R19, RZ, RZ, -R18 ;  /* 0x000000ffff137224 */ /* 0x000fe200078e0a12 */
[----:B------:R4:W1:Y:S01]  /*0e00*/  F2I.FTZ.U32.TRUNC.NTZ R9, R8 ;  /* 0x0000000800097305 */ /* 0x000862000021f000 */
[----:B0-----:R-:W-:Y:S02]  /*0e10*/  IMAD.MOV.U32 R6, RZ, RZ, RZ ;  /* 0x000000ffff067224 */ /* 0x001fe400078e00ff */
[----:B------:R-:W-:Y:S01]  /*0e20*/  IMAD R14, R14, R19, R21 ;  /* 0x000000130e0e7224 */ /* 0x000fe200078e0215 */
[----:B------:R-:W-:Y:S01]  /*0e30*/  IABS R21, R11 ;  /* 0x0000000b00157213 */ /* 0x000fe20000000000 */
[----:B-----5:R-:W-:-:S03]  /*0e40*/  IMAD.MOV R20, RZ, RZ, -R7 ;  /* 0x000000ffff147224 */ /* 0x020fc600078e0a07 */
[----:B----4-:R-:W-:Y:S01]  /*0e50*/  IADD3 R8, PT, PT, RZ, -R21, RZ ;  /* 0x80000015ff087210 */ /* 0x010fe20007ffe0ff */
[----:B------:R-:W-:Y:S01]  /*0e60*/  IMAD R19, R20, R17, RZ ;  /* 0x0000001114137224 */ /* 0x000fe200078e02ff */
[----:B------:R-:W-:-:S03]  /*0e70*/  IABS R20, R14 ;  /* 0x0000000e00147213 */ /* 0x000fc60000000000 */
[----:B------:R-:W-:-:S04]  /*0e80*/  IMAD.HI.U32 R7, R7, R19, R6 ;  /* 0x0000001307077227 */ /* 0x000fc800078e0006 */
[----:B------:R-:W-:Y:S02]  /*0e90*/  IMAD.MOV.U32 R6, RZ, RZ, R20 ;  /* 0x000000ffff067224 */ /* 0x000fe400078e0014 */
[----:B-1----:R-:W-:Y:S02]  /*0ea0*/  IMAD.MOV R20, RZ, RZ, -R9 ;  /* 0x000000ffff147224 */ /* 0x002fe400078e0a09 */
[----:B------:R-:W-:-:S04]  /*0eb0*/  IMAD.HI.U32 R7, R7, R6, RZ ;  /* 0x0000000607077227 */ /* 0x000fc800078e00ff */
[----:B------:R-:W-:Y:S02]  /*0ec0*/  IMAD R6, R7, R8, R6 ;  /* 0x0000000807067224 */ /* 0x000fe400078e0206 */
[----:B------:R-:W-:Y:S01]  /*0ed0*/  IMAD R19, R20, R13, RZ ;  /* 0x0000000d14137224 */ /* 0x000fe200078e02ff */
[----:B------:R-:W-:Y:S01]  /*0ee0*/  IABS R20, R10 ;  /* 0x0000000a00147213 */ /* 0x000fe20000000000 */
[----:B------:R-:W-:Y:S01]  /*0ef0*/  IMAD.MOV.U32 R8, RZ, RZ, RZ ;  /* 0x000000ffff087224 */ /* 0x000fe200078e00ff */
[----:B------:R-:W-:-:S03]  /*0f00*/  ISETP.GT.U32.AND P4, PT, R17, R6, PT ;  /* 0x000000061100720c */ /* 0x000fc60003f84070 */
[----:B------:R-:W-:Y:S01]  /*0f10*/  IMAD.HI.U32 R8, R9, R19, R8 ;  /* 0x0000001309087227 */ /* 0x000fe200078e0008 */
[----:B------:R-:W-:-:S05]  /*0f20*/  IADD3 R9, PT, PT, RZ, -R20, RZ ;  /* 0x80000014ff097210 */ /* 0x000fca0007ffe0ff */
[----:B------:R-:W-:-:S04]  /*0f30*/  IMAD.HI.U32 R20, R8, R17, RZ ;  /* 0x0000001108147227 */ /* 0x000fc800078e00ff */
[--C-:B------:R-:W-:Y:S02]  /*0f40*/  IMAD R8, R20, R9, R17.reuse ;  /* 0x0000000914087224 */ /* 0x100fe400078e0211 */
[----:B------:R-:W-:Y:S02]  /*0f50*/  @!P4 IMAD.IADD R6, R6, 0x1, -R17 ;  /* 0x000000010606c824 */ /* 0x000fe400078e0a11 */
[----:B------:R-:W-:Y:S01]  /*0f60*/  @!P4 VIADD R7, R7, 0x1 ;  /* 0x000000010707c836 */ /* 0x000fe20000000000 */
[----:B------:R-:W-:Y:S02]  /*0f70*/  ISETP.GT.U32.AND P1, PT, R13, R8, PT ;  /* 0x000000080d00720c */ /* 0x000fe40003f24070 */
[----:B------:R-:W-:Y:S02]  /*0f80*/  ISETP.GE.U32.AND P3, PT, R6, R17, PT ;  /* 0x000000110600720c */ /* 0x000fe40003f66070 */
[----:B------:R-:W-:Y:S02]  /*0f90*/  LOP3.LUT R6, R14, R11, RZ, 0x3c, !PT ;  /* 0x0000000b0e067212 */ /* 0x000fe400078e3cff */
[----:B------:R-:W-:-:S02]  /*0fa0*/  ISETP.NE.AND P4, PT, R11, RZ, PT ;  /* 0x000000ff0b00720c */ /* 0x000fc40003f85270 */
[----:B------:R-:W-:Y:S01]  /*0fb0*/  ISETP.GE.AND P2, PT, R6, RZ, PT ;  /* 0x000000ff0600720c */ /* 0x000fe20003f46270 */
[----:B--2---:R-:W-:-:S04]  /*0fc0*/  IMAD.MOV.U32 R6, RZ, RZ, R0 ;  /* 0x000000ffff067224 */ /* 0x004fc800078e0000 */
[----:B------:R-:W-:Y:S02]  /*0fd0*/  @!P1 IMAD.IADD R8, R8, 0x1, -R13 ;  /* 0x0000000108089824 */ /* 0x000fe400078e0a0d */
[----:B------:R-:W-:Y:S01]  /*0fe0*/  @P3 IADD3 R7, PT, PT, R7, 0x1, RZ ;  /* 0x0000000107073810 */ /* 0x000fe20007ffe0ff */
[----:B------:R-:W-:Y:S01]  /*0ff0*/  @!P1 VIADD R20, R20, 0x1 ;  /* 0x0000000114149836 */ /* 0x000fe20000000000 */
[----:B------:R-:W-:Y:S01]  /*1000*/  ISETP.NE.AND P1, PT, R10, RZ, PT ;  /* 0x000000ff0a00720c */ /* 0x000fe20003f25270 */
[----:B------:R-:W-:Y:S01]  /*1010*/  IMAD R9, R5, R6, UR4 ;  /* 0x0000000405097e24 */ /* 0x000fe2000f8e0206 */
[----:B------:R-:W-:Y:S01]  /*1020*/  ISETP.GE.U32.AND P3, PT, R8, R13, PT ;  /* 0x0000000d0800720c */ /* 0x000fe20003f66070 */
[----:B------:R-:W-:Y:S01]  /*1030*/  UIADD3 UR4, UPT, UPT, UR4, 0x4, URZ ;  /* 0x0000000404047890 */ /* 0x000fe2000fffe0ff */
[----:B------:R-:W-:Y:S01]  /*1040*/  LOP3.LUT R13, R11, R10, RZ, 0x3c, !PT ;  /* 0x0000000a0b0d7212 */ /* 0x000fe200078e3cff */
[----:B------:R-:W-:Y:S01]  /*1050*/  @!P2 IMAD.MOV R7, RZ, RZ, -R7 ;  /* 0x000000ffff07a224 */ /* 0x000fe200078e0a07 */
[----:B------:R-:W-:Y:S01]  /*1060*/  @!P4 LOP3.LUT R7, RZ, R11, RZ, 0x33, !PT ;  /* 0x0000000bff07c212 */ /* 0x000fe200078e33ff */
[----:B---3--:R-:W-:Y:S01]  /*1070*/  IMAD.WIDE R8, R9, 0x4, R2 ;  /* 0x0000000409087825 */ /* 0x008fe200078e0202 */
[----:B------:R-:W-:-:S04]  /*1080*/  ISETP.GE.AND P2, PT, R13, RZ, PT ;  /* 0x000000ff0d00720c */ /* 0x000fc80003f46270 */
[----:B------:R0:W-:Y:S03]  /*1090*/  STG.E desc[UR12][R8.64], R12 ;  /* 0x0000000c08007986 */ /* 0x0001e6000c10190c */
[----:B------:R-:W-:Y:S01]  /*10a0*/  @P3 IADD3 R20, PT, PT, R20, 0x1, RZ ;  /* 0x0000000114143810 */ /* 0x000fe20007ffe0ff */
[----:B------:R-:W-:Y:S04]  /*10b0*/  STG.E desc[UR12][R8.64+0x4], R15 ;  /* 0x0000040f08007986 */ /* 0x000fe8000c10190c */
[----:B------:R-:W-:Y:S01]  /*10c0*/  STG.E desc[UR12][R8.64+0x8], R18 ;  /* 0x0000081208007986 */ /* 0x000fe2000c10190c */
[----:B------:R-:W-:Y:S01]  /*10d0*/  @!P2 IMAD.MOV R20, RZ, RZ, -R20 ;  /* 0x000000ffff14a224 */ /* 0x000fe200078e0a14 */
[----:B------:R-:W-:-:S02]  /*10e0*/  ISETP.NE.AND P2, PT, R4, UR4, PT ;  /* 0x0000000404007c0c */ /* 0x000fc4000bf45270 */
[----:B------:R-:W-:Y:S01]  /*10f0*/  @!P1 LOP3.LUT R20, RZ, R10, RZ, 0x33, !PT ;  /* 0x0000000aff149212 */ /* 0x000fe200078e33ff */
[----:B0-----:R-:W-:Y:S01]  /*1100*/  IMAD.MOV R12, RZ, RZ, -R7 ;  /* 0x000000ffff0c7224 */ /* 0x001fe200078e0a07 */
[----:B------:R0:W-:Y:S01]  /*1110*/  STG.E desc[UR12][R8.64+0xc], R7 ;  /* 0x00000c0708007986 */ /* 0x0001e2000c10190c */
[----:B------:R-:W-:Y:S02]  /*1120*/  VIMNMX.U32 R10, PT, PT, R10, 0x2, !PT ;  /* 0x000000020a0a7848 */ /* 0x000fe40007fe0000 */
[----:B------:R-:W-:Y:S02]  /*1130*/  IMAD R11, R11, R12, R14 ;  /* 0x0000000c0b0b7224 */ /* 0x000fe400078e020e */
[----:B0-----:R-:W-:-:S04]  /*1140*/  IMAD.MOV.U32 R8, RZ, RZ, R20 ;  /* 0x000000ffff087224 */ /* 0x001fc800078e0014 */
[----:B------:R-:W-:Y:S05]  /*1150*/  @P2 BRA `(.L_x_18) ;  /* 0xfffffff000882947 */ /* 0x000fea000383ffff */
.L_x_17:
[----:B------:R-:W-:Y:S05]  /*1160*/  @!P0 BRA `(.L_x_16) ;  /* 0x0000000800448947 */ /* 0x000fea0003800000 */
[----:B------:R-:W-:Y:S02]  /*1170*/  ISETP.NE.AND P1, PT, R16, 0x1, PT ;  /* 0x000000011000780c */ /* 0x000fe40003f25270 */
[----:B------:R-:W-:-:S04]  /*1180*/  LOP3.LUT R0, R6, 0x1, RZ, 0xc0, !PT ;  /* 0x0000000106007812 */ /* 0x000fc800078ec0ff */
[----:B------:R-:W-:-:S07]  /*1190*/  ISETP.NE.U32.AND P0, PT, R0, 0x1, PT ;  /* 0x000000010000780c */ /* 0x000fce0003f05070 */
[----:B------:R-:W-:Y:S06]  /*11a0*/  @!P1 BRA `(.L_x_19) ;  /* 0x0000000400c09947 */ /* 0x000fec0003800000 */
[----:B0-----:R-:W-:Y:S02]  /*11b0*/  IADD3 R3, PT, PT, R10, -0x1, RZ ;  /* 0xffffffff0a037810 */ /* 0x001fe40007ffe0ff */
[----:B------:R-:W-:Y:S02]  /*11c0*/  IABS R2, R8 ;  /* 0x0000000800027213 */ /* 0x000fe40000000000 */
[-C--:B------:R-:W-:Y:S02]  /*11d0*/  IABS R10, R3.reuse ;  /* 0x00000003000a7213 */ /* 0x080fe40000000000 */
[----:B------:R-:W0:Y:S01]  /*11e0*/  I2F.RP R0, R2 ;  /* 0x0000000200007306 */ /* 0x000e220000209400 */
[----:B------:R-:W-:-:S07]  /*11f0*/  IABS R14, R3 ;  /* 0x00000003000e7213 */ /* 0x000fce0000000000 */
[----:B------:R-:W2:Y:S08]  /*1200*/  I2F.RP R7, R10 ;  /* 0x0000000a00077306 */ /* 0x000eb00000209400 */
[----:B0-----:R-:W-:Y:S08]  /*1210*/  MUFU.RCP R0, R0 ;  /* 0x0000000000007308 */ /* 0x001ff00000001000 */
[----:B--2---:R-:W0:Y:S02]  /*1220*/  MUFU.RCP R7, R7 ;  /* 0x0000000700077308 */ /* 0x004e240000001000 */
[----:B0-----:R-:W-:-:S06]  /*1230*/  VIADD R12, R7, 0xffffffe ;  /* 0x0ffffffe070c7836 */ /* 0x001fcc0000000000 */
[----:B------:R0:W2:Y:S02]  /*1240*/  F2I.FTZ.U32.TRUNC.NTZ R13, R12 ;  /* 0x0000000c000d7305 */ /* 0x0000a4000021f000 */
[----:B0-----:R-:W-:Y:S02]  /*1250*/  IMAD.MOV.U32 R12, RZ, RZ, RZ ;  /* 0x000000ffff0c7224 */ /* 0x001fe400078e00ff */
[----:B--2---:R-:W-:-:S04]  /*1260*/  IMAD.MOV R9, RZ, RZ, -R13 ;  /* 0x000000ffff097224 */ /* 0x004fc800078e0a0d */
[----:B------:R-:W-:-:S04]  /*1270*/  IMAD R9, R9, R10, RZ ;  /* 0x0000000a09097224 */ /* 0x000fc800078e02ff */
[----:B------:R-:W-:Y:S01]  /*1280*/  IMAD.HI.U32 R13, R13, R9, R12 ;  /* 0x000000090d0d7227 */ /* 0x000fe200078e000c */
[----:B------:R-:W-:-:S03]  /*1290*/  IADD3 R9, PT, PT, RZ, -R14, RZ ;  /* 0x8000000eff097210 */ /* 0x000fc60007ffe0ff */
[----:B------:R-:W-:Y:S02]  /*12a0*/  VIADD R12, R0, 0xffffffe ;  /* 0x0ffffffe000c7836 */ /* 0x000fe40000000000 */
[----:B------:R-:W-:Y:S02]  /*12b0*/  IMAD.HI.U32 R7, R13, R2, RZ ;  /* 0x000000020d077227 */ /* 0x000fe400078e00ff */
[----:B------:R0:W2:Y:S02]  /*12c0*/  F2I.FTZ.U32.TRUNC.NTZ R13, R12 ;  /* 0x0000000c000d7305 */ /* 0x0000a4000021f000 */
[----:B------:R-:W-:-:S05]  /*12d0*/  IMAD R9, R7, R9, R2 ;  /* 0x0000000907097224 */ /* 0x000fca00078e0202 */
[----:B------:R-:W-:Y:S02]  /*12e0*/  ISETP.GT.U32.AND P2, PT, R10, R9, PT ;  /* 0x000000090a00720c */ /* 0x000fe40003f44070 */
[----:B0-----:R-:W-:-:S11]  /*12f0*/  MOV R12, RZ ;  /* 0x000000ff000c7202 */ /* 0x001fd60000000f00 */
[----:B------:R-:W-:Y:S02]  /*1300*/  @!P2 IMAD.IADD R9, R9, 0x1, -R10 ;  /* 0x000000010909a824 */ /* 0x000fe400078e0a0a */
[----:B------:R-:W-:Y:S01]  /*1310*/  @!P2 VIADD R7, R7, 0x1 ;  /* 0x000000010707a836 */ /* 0x000fe20000000000 */
[----:B------:R-:W-:Y:S02]  /*1320*/  ISETP.NE.AND P2, PT, R3, RZ, PT ;  /* 0x000000ff0300720c */ /* 0x000fe40003f45270 */
[----:B------:R-:W-:Y:S02]  /*1330*/  ISETP.GE.U32.AND P1, PT, R9, R10, PT ;  /* 0x0000000a0900720c */ /* 0x000fe40003f26070 */
[----:B------:R-:W-:Y:S02]  /*1340*/  LOP3.LUT R9, R8, R3, RZ, 0x3c, !PT ;  /* 0x0000000308097212 */ /* 0x000fe400078e3cff */
[----:B------:R-:W-:Y:S02]  /*1350*/  IABS R10, R11 ;  /* 0x0000000b000a7213 */ /* 0x000fe40000000000 */
[----:B------:R-:W-:-:S02]  /*1360*/  ISETP.GE.AND P3, PT, R9, RZ, PT ;  /* 0x000000ff0900720c */ /* 0x000fc40003f66270 */
[----:B--2---:R-:W-:-:S05]  /*1370*/  IADD3 R9, PT, PT, RZ, -R13, RZ ;  /* 0x8000000dff097210 */ /* 0x004fca0007ffe0ff */
[----:B------:R-:W-:-:S04]  /*1380*/  @P1 VIADD R7, R7, 0x1 ;  /* 0x0000000107071836 */ /* 0x000fc80000000000 */
[----:B------:R-:W-:Y:S02]  /*1390*/  IMAD.MOV.U32 R0, RZ, RZ, R7 ;  /* 0x000000ffff007224 */ /* 0x000fe400078e0007 */
[----:B------:R-:W-:Y:S01]  /*13a0*/  IMAD R7, R9, R2, RZ ;  /* 0x0000000209077224 */ /* 0x000fe200078e02ff */
[----:B------:R-:W-:Y:S01]  /*13b0*/  IABS R9, R8 ;  /* 0x0000000800097213 */ /* 0x000fe20000000000 */
[----:B------:R-:W-:Y:S01]  /*13c0*/  @!P3 IMAD.MOV R0, RZ, RZ, -R0 ;  /* 0x000000ffff00b224 */ /* 0x000fe200078e0a00 */
[----:B------:R-:W-:Y:S01]  /*13d0*/  @!P2 LOP3.LUT R0, RZ, R3, RZ, 0x33, !PT ;  /* 0x00000003ff00a212 */ /* 0x000fe200078e33ff */
[----:B------:R-:W-:Y:S01]  /*13e0*/  IMAD.HI.U32 R12, R13, R7, R12 ;  /* 0x000000070d0c7227 */ /* 0x000fe200078e000c */
[----:B------:R-:W-:-:S03]  /*13f0*/  VIMNMX.U32 R7, PT, PT, R3, 0x2, !PT ;  /* 0x0000000203077848 */ /* 0x000fc60007fe0000 */
[----:B------:R-:W-:Y:S02]  /*1400*/  IMAD.MOV.U32 R13, RZ, RZ, R10 ;  /* 0x000000ffff0d7224 */ /* 0x000fe400078e000a */
[----:B------:R-:W-:Y:S01]  /*1410*/  IMAD.MOV R10, RZ, RZ, -R9 ;  /* 0x000000ffff0a7224 */ /* 0x000fe200078e0a09 */
[----:B------:R-:W-:Y:S01]  /*1420*/  IABS R9, R0 ;  /* 0x0000000000097213 */ /* 0x000fe20000000000 */
[----:B------:R-:W-:-:S03]  /*1430*/  IMAD.HI.U32 R14, R12, R13, RZ ;  /* 0x0000000d0c0e7227 */ /* 0x000fc600078e00ff */
[----:B------:R-:W0:Y:S01]  /*1440*/  I2F.RP R15, R9 ;  /* 0x00000009000f7306 */ /* 0x000e220000209400 */
[----:B------:R-:W-:Y:S02]  /*1450*/  IMAD R3, R14, R10, R13 ;  /* 0x0000000a0e037224 */ /* 0x000fe400078e020d */
[----:B------:R-:W-:-:S03]  /*1460*/  VIADD R7, R7, 0xffffffff ;  /* 0xffffffff07077836 */ /* 0x000fc60000000000 */
[----:B------:R-:W-:Y:S02]  /*1470*/  ISETP.GT.U32.AND P2, PT, R2, R3, PT ;  /* 0x000000030200720c */ /* 0x000fe40003f44070 */
[----:B------:R-:W-:-:S04]  /*1480*/  IABS R10, R7 ;  /* 0x00000007000a7213 */ /* 0x000fc80000000000 */
[----:B------:R-:W2:Y:S07]  /*1490*/  I2F.RP R16, R10 ;  /* 0x0000000a00107306 */ /* 0x000eae0000209400 */
[----:B------:R-:W-:Y:S01]  /*14a0*/  @!P2 IADD3 R3, PT, PT, R3, -R2, RZ ;  /* 0x800000020303a210 */ /* 0x000fe20007ffe0ff */
[----:B0-----:R-:W0:Y:S01]  /*14b0*/  MUFU.RCP R15, R15 ;  /* 0x0000000f000f7308 */ /* 0x001e220000001000 */
[----:B------:R-:W-:Y:S01]  /*14c0*/  @!P2 VIADD R14, R14, 0x1 ;  /* 0x000000010e0ea836 */ /* 0x000fe20000000000 */
[----:B------:R-:W-:-:S02]  /*14d0*/  ISETP.NE.AND P2, PT, R8, RZ, PT ;  /* 0x000000ff0800720c */ /* 0x000fc40003f45270 */
[----:B------:R-:W-:Y:S02]  /*14e0*/  ISETP.GE.U32.AND P1, PT, R3, R2, PT ;  /* 0x000000020300720c */ /* 0x000fe40003f26070 */
[----:B------:R-:W-:Y:S02]  /*14f0*/  LOP3.LUT R2, R11, R8, RZ, 0x3c, !PT ;  /* 0x000000080b027212 */ /* 0x000fe400078e3cff */
[----:B--2---:R-:W2:Y:S02]  /*1500*/  MUFU.RCP R16, R16 ;  /* 0x0000001000107308 */ /* 0x004ea40000001000 */
[----:B------:R-:W-:Y:S01]  /*1510*/  ISETP.GE.AND P3, PT, R2, RZ, PT ;  /* 0x000000ff0200720c */ /* 0x000fe20003f66270 */
[----:B0-----:R-:W-:-:S06]  /*1520*/  VIADD R12, R15, 0xffffffe ;  /* 0x0ffffffe0f0c7836 */ /* 0x001fcc0000000000 */
[----:B------:R-:W-:Y:S01]  /*1530*/  @P1 VIADD R14, R14, 0x1 ;  /* 0x000000010e0e1836 */ /* 0x000fe20000000000 */
[----:B------:R0:W3:Y:S05]  /*1540*/  F2I.FTZ.U32.TRUNC.NTZ R13, R12 ;  /* 0x0000000c000d7305 */ /* 0x0000ea000021f000 */
[----:B------:R-:W-:Y:S01]  /*1550*/  @!P3 IADD3 R14, PT, PT, -R14, RZ, RZ ;  /* 0x000000ff0e0eb210 */ /* 0x000fe20007ffe1ff */
[----:B--2---:R-:W-:Y:S01]  /*1560*/  VIADD R2, R16, 0xffffffe ;  /* 0x0ffffffe10027836 */ /* 0x004fe20000000000 */
[----:B------:R-:W-:-:S03]  /*1570*/  @!P2 LOP3.LUT R14, RZ, R8, RZ, 0x33, !PT ;  /* 0x00000008ff0ea212 */ /* 0x000fc600078e33ff */
[----:B------:R2:W4:Y:S01]  /*1580*/  F2I.FTZ.U32.TRUNC.NTZ R3, R2 ;  /* 0x0000000200037305 */ /* 0x000522000021f000 */
[----:B0-----:R-:W-:Y:S02]  /*1590*/  HFMA2 R12, -RZ, RZ, 0, 0 ;  /* 0x00000000ff0c7431 */ /* 0x001fe400000001ff */
[----:B------:R-:W-:-:S04]  /*15a0*/  IMAD.MOV R15, RZ, RZ, -R14 ;  /* 0x000000ffff0f7224 */ /* 0x000fc800078e0a0e */
[----:B------:R-:W-:Y:S02]  /*15b0*/  IMAD R11, R8, R15, R11 ;  /* 0x0000000f080b7224 */ /* 0x000fe400078e020b */
[----:B---3--:R-:W-:Y:S02]  /*15c0*/  IMAD.MOV R16, RZ, RZ, -R13 ;  /* 0x000000ffff107224 */ /* 0x008fe400078e0a0d */
[----:B--2---:R-:W-:Y:S01]  /*15d0*/  IMAD.MOV.U32 R2, RZ, RZ, RZ ;  /* 0x000000ffff027224 */ /* 0x004fe200078e00ff */
[----:B------:R-:W-:Y:S01]  /*15e0*/  IABS R8, R11 ;  /* 0x0000000b00087213 */ /* 0x000fe20000000000 */
[----:B------:R-:W-:Y:S01]  /*15f0*/  IMAD R15, R16, R9, RZ ;  /* 0x00000009100f7224 */ /* 0x000fe200078e02ff */
[----:B------:R-:W-:-:S03]  /*1600*/  IABS R16, R0 ;  /* 0x0000000000107213 */ /* 0x000fc60000000000 */
[----:B------:R-:W-:-:S04]  /*1610*/  IMAD.HI.U32 R12, R13, R15, R12 ;  /* 0x0000000f0d0c7227 */ /* 0x000fc800078e000c */
[----:B------:R-:W-:Y:S02]  /*1620*/  IMAD.MOV R16, RZ, RZ, -R16 ;  /* 0x000000ffff107224 */ /* 0x000fe400078e0a10 */
[----:B------:R-:W-:Y:S02]  /*1630*/  IMAD.MOV.U32 R13, RZ, RZ, R8 ;  /* 0x000000ffff0d7224 */ /* 0x000fe400078e0008 */
[----:B----4-:R-:W-:Y:S01]  /*1640*/  IMAD.MOV R15, RZ, RZ, -R3 ;  /* 0x000000ffff0f7224 */ /* 0x010fe200078e0a03 */
[----:B------:R-:W-:Y:S01]  /*1650*/  MOV R8, R16 ;  /* 0x0000001000087202 */ /* 0x000fe20000000f00 */
[----:B------:R-:W-:-:S04]  /*1660*/  IMAD.HI.U32 R12, R12, R13, RZ ;  /* 0x0000000d0c0c7227 */ /* 0x000fc800078e00ff */
[----:B------:R-:W-:Y:S02]  /*1670*/  IMAD R8, R12, R8, R13 ;  /* 0x000000080c087224 */ /* 0x000fe400078e020d */
[----:B------:R-:W-:Y:S01]  /*1680*/  IMAD R13, R15, R10, RZ ;  /* 0x0000000a0f0d7224 */ /* 0x000fe200078e02ff */
[----:B------:R-:W-:Y:S02]  /*1690*/  IABS R15, R7 ;  /* 0x00000007000f7213 */ /* 0x000fe40000000000 */
[----:B------:R-:W-:Y:S01]  /*16a0*/  ISETP.GT.U32.AND P4, PT, R9, R8, PT ;  /* 0x000000080900720c */ /* 0x000fe20003f84070 */
[----:B------:R-:W-:-:S04]  /*16b0*/  IMAD.HI.U32 R2, R3, R13, R2 ;  /* 0x0000000d03027227 */ /* 0x000fc800078e0002 */
[----:B------:R-:W-:Y:S02]  /*16c0*/  IMAD.MOV R13, RZ, RZ, -R15 ;  /* 0x000000ffff0d7224 */ /* 0x000fe400078e0a0f */
[----:B------:R-:W-:Y:S02]  /*16d0*/  IMAD.HI.U32 R16, R2, R9, RZ ;  /* 0x0000000902107227 */ /* 0x000fe400078e00ff */
[----:B------:R-:W0:Y:S02]  /*16e0*/  LDC.64 R2, c[0x0][0x380] ;  /* 0x0000e000ff027b82 */ /* 0x000e240000000a00 */
[--C-:B------:R-:W-:Y:S02]  /*16f0*/  IMAD R13, R16, R13, R9.reuse ;  /* 0x0000000d100d7224 */ /* 0x100fe400078e0209 */
[----:B------:R-:W-:Y:S01]  /*1700*/  @!P4 IMAD.IADD R8, R8, 0x1, -R9 ;  /* 0x000000010808c824 */ /* 0x000fe200078e0a09 */
[----:B------:R-:W-:Y:S02]  /*1710*/  @!P4 IADD3 R12, PT, PT, R12, 0x1, RZ ;  /* 0x000000010c0cc810 */ /* 0x000fe40007ffe0ff */
[----:B------:R-:W-:-:S02]  /*1720*/  ISETP.GT.U32.AND P1, PT, R10, R13, PT ;  /* 0x0000000d0a00720c */ /* 0x000fc40003f24070 */
[----:B------:R-:W-:Y:S01]  /*1730*/  ISETP.GE.U32.AND P3, PT, R8, R9, PT ;  /* 0x000000090800720c */ /* 0x000fe20003f66070 */
[----:B------:R-:W-:Y:S01]  /*1740*/  IMAD R9, R5, R6, R4 ;  /* 0x0000000605097224 */ /* 0x000fe200078e0204 */
[----:B------:R-:W-:Y:S01]  /*1750*/  LOP3.LUT R8, R11, R0, RZ, 0x3c, !PT ;  /* 0x000000000b087212 */ /* 0x000fe200078e3cff */
[----:B------:R-:W-:Y:S01]  /*1760*/  VIADD R4, R4, 0x2 ;  /* 0x0000000204047836 */ /* 0x000fe20000000000 */
[----:B------:R-:W-:Y:S02]  /*1770*/  ISETP.NE.AND P4, PT, R0, RZ, PT ;  /* 0x000000ff0000720c */ /* 0x000fe40003f85270 */
[----:B------:R-:W-:Y:S02]  /*1780*/  ISETP.GE.AND P2, PT, R8, RZ, PT ;  /* 0x000000ff0800720c */ /* 0x000fe40003f46270 */
[----:B------:R-:W-:-:S03]  /*1790*/  LOP3.LUT R8, R0, R7, RZ, 0x3c, !PT ;  /* 0x0000000700087212 */ /* 0x000fc600078e3cff */
[----:B------:R-:W-:Y:S01]  /*17a0*/  @!P1 IMAD.IADD R13, R13, 0x1, -R10 ;  /* 0x000000010d0d9824 */ /* 0x000fe200078e0a0a */
[----:B------:R-:W-:Y:S01]  /*17b0*/  @!P1 IADD3 R16, PT, PT, R16, 0x1, RZ ;  /* 0x0000000110109810 */ /* 0x000fe20007ffe0ff */
[----:B------:R-:W-:Y:S01]  /*17c0*/  @P3 VIADD R12, R12, 0x1 ;  /* 0x000000010c0c3836 */ /* 0x000fe20000000000 */
[----:B------:R-:W-:Y:S01]  /*17d0*/  ISETP.NE.AND P1, PT, R7, RZ, PT ;  /* 0x000000ff0700720c */ /* 0x000fe20003f25270 */
[----:B0-----:R-:W-:Y:S01]  /*17e0*/  IMAD.WIDE R2, R9, 0x4, R2 ;  /* 0x0000000409027825 */ /* 0x001fe200078e0202 */
[----:B------:R-:W-:-:S03]  /*17f0*/  ISETP.GE.U32.AND P3, PT, R13, R10, PT ;  /* 0x0000000a0d00720c */ /* 0x000fc60003f66070 */
[----:B------:R-:W-:Y:S01]  /*1800*/  @!P2 IMAD.MOV R12, RZ, RZ, -R12 ;  /* 0x000000ffff0ca224 */ /* 0x000fe200078e0a0c */
[----:B------:R-:W-:Y:S01]  /*1810*/  @!P4 LOP3.LUT R12, RZ, R0, RZ, 0x33, !PT ;  /* 0x00000000ff0cc212 */ /* 0x000fe200078e33ff */
[----:B-1----:R2:W-:Y:S01]  /*1820*/  STG.E desc[UR12][R2.64], R14 ;  /* 0x0000000e02007986 */ /* 0x0025e2000c10190c */
[----:B------:R-:W-:Y:S02]  /*1830*/  ISETP.GE.AND P2, PT, R8, RZ, PT ;  /* 0x000000ff0800720c */ /* 0x000fe40003f46270 */
[----:B------:R-:W-:Y:S01]  /*1840*/  IADD3 R9, PT, PT, -R12, RZ, RZ ;  /* 0x000000ff0c097210 */ /* 0x000fe20007ffe1ff */
[----:B------:R2:W-:Y:S04]  /*1850*/  STG.E desc[UR12][R2.64+0x4], R12 ;  /* 0x0000040c02007986 */ /* 0x0005e8000c10190c */
[----:B------:R-:W-:-:S02]  /*1860*/  @P3 VIADD R16, R16, 0x1 ;  /* 0x0000000110103836 */ /* 0x000fc40000000000 */
[----:B------:R-:W-:Y:S02]  /*1870*/  IMAD R11, R0, R9, R11 ;  /* 0x00000009000b7224 */ /* 0x000fe400078e020b */
[----:B------:R-:W-:-:S04]  /*1880*/  IMAD.MOV.U32 R8, RZ, RZ, R16 ;  /* 0x000000ffff087224 */ /* 0x000fc800078e0010 */
[----:B------:R-:W-:Y:S01]  /*1890*/  @!P2 IMAD.MOV R8, RZ, RZ, -R8 ;  /* 0x000000ffff08a224 */ /* 0x000fe200078e0a08 */
[----:B--2---:R-:W-:-:S07]  /*18a0*/  @!P1 LOP3.LUT R8, RZ, R7, RZ, 0x33, !PT ;  /* 0x00000007ff089212 */ /* 0x004fce00078e33ff */
.L_x_19:
[----:B------:R-:W-:Y:S05]  /*18b0*/  @P0 BRA `(.L_x_16) ;  /* 0x0000000000700947 */ /* 0x000fea0003800000 */
[-C--:B0-----:R-:W-:Y:S02]  /*18c0*/  IABS R10, R8.reuse ;  /* 0x00000008000a7213 */ /* 0x081fe40000000000 */
[----:B------:R-:W-:Y:S02]  /*18d0*/  IABS R9, R11 ;  /* 0x0000000b00097213 */ /* 0x000fe40000000000 */
[----:B------:R-:W0:Y:S01]  /*18e0*/  I2F.RP R0, R10 ;  /* 0x0000000a00007306 */ /* 0x000e220000209400 */
[-C--:B------:R-:W-:Y:S02]  /*18f0*/  IABS R12, R8.reuse ;  /* 0x00000008000c7213 */ /* 0x080fe40000000000 */
[----:B------:R-:W-:-:S04]  /*1900*/  LOP3.LUT R11, R11, R8, RZ, 0x3c, !PT ;  /* 0x000000080b0b7212 */ /* 0x000fc800078e3cff */
[----:B------:R-:W-:Y:S01]  /*1910*/  ISETP.GE.AND P2, PT, R11, RZ, PT ;  /* 0x000000ff0b00720c */ /* 0x000fe20003f46270 */
[----:B0-----:R-:W0:Y:S02]  /*1920*/  MUFU.RCP R0, R0 ;  /* 0x0000000000007308 */ /* 0x001e240000001000 */
[----:B0-----:R-:W-:-:S06]  /*1930*/  VIADD R2, R0, 0xffffffe ;  /* 0x0ffffffe00027836 */ /* 0x001fcc0000000000 */
[----:B------:R0:W2:Y:S02]  /*1940*/  F2I.FTZ.U32.TRUNC.NTZ R3, R2 ;  /* 0x0000000200037305 */ /* 0x0000a4000021f000 */
[----:B0-----:R-:W-:Y:S02]  /*1950*/  HFMA2 R2, -RZ, RZ, 0, 0 ;  /* 0x00000000ff027431 */ /* 0x001fe400000001ff */
[----:B--2---:R-:W-:-:S04]  /*1960*/  IMAD.MOV R7, RZ, RZ, -R3 ;  /* 0x000000ffff077224 */ /* 0x004fc800078e0a03 */
[----:B------:R-:W-:-:S04]  /*1970*/  IMAD R7, R7, R10, RZ ;  /* 0x0000000a07077224 */ /* 0x000fc800078e02ff */
[----:B------:R-:W-:-:S04]  /*1980*/  IMAD.HI.U32 R3, R3, R7, R2 ;  /* 0x0000000703037227 */ /* 0x000fc800078e0002 */
[----:B------:R-:W-:Y:S02]  /*1990*/  IMAD.MOV R7, RZ, RZ, -R12 ;  /* 0x000000ffff077224 */ /* 0x000fe400078e0a0c */
[----:B------:R-:W-:Y:S02]  /*19a0*/  IMAD.HI.U32 R0, R3, R9, RZ ;  /* 0x0000000903007227 */ /* 0x000fe400078e00ff */
[----:B------:R-:W0:Y:S02]  /*19b0*/  LDC.64 R2, c[0x0][0x380] ;  /* 0x0000e000ff027b82 */ /* 0x000e240000000a00 */
[----:B------:R-:W-:-:S05]  /*19c0*/  IMAD R7, R0, R7, R9 ;  /* 0x0000000700077224 */ /* 0x000fca00078e0209 */
[----:B------:R-:W-:-:S13]  /*19d0*/  ISETP.GT.U32.AND P1, PT, R10, R7, PT ;  /* 0x000000070a00720c */ /* 0x000fda0003f24070 */
[----:B------:R-:W-:Y:S02]  /*19e0*/  @!P1 IMAD.IADD R7, R7, 0x1, -R10 ;  /* 0x0000000107079824 */ /* 0x000fe400078e0a0a */
[----:B------:R-:W-:Y:S01]  /*19f0*/  @!P1 VIADD R0, R0, 0x1 ;  /* 0x0000000100009836 */ /* 0x000fe20000000000 */
[----:B------:R-:W-:Y:S02]  /*1a00*/  ISETP.NE.AND P1, PT, R8, RZ, PT ;  /* 0x000000ff0800720c */ /* 0x000fe40003f25270 */
[----:B------:R-:W-:Y:S01]  /*1a10*/  ISETP.GE.U32.AND P0, PT, R7, R10, PT ;  /* 0x0000000a0700720c */ /* 0x000fe20003f06070 */
[----:B------:R-:W-:-:S04]  /*1a20*/  IMAD R7, R5, R6, R4 ;  /* 0x0000000605077224 */ /* 0x000fc800078e0204 */
[----:B0-----:R-:W-:-:S08]  /*1a30*/  IMAD.WIDE R2, R7, 0x4, R2 ;  /* 0x0000000407027825 */ /* 0x001fd000078e0202 */
[----:B------:R-:W-:-:S05]  /*1a40*/  @P0 IADD3 R0, PT, PT, R0, 0x1, RZ ;  /* 0x0000000100000810 */ /* 0x000fca0007ffe0ff */
[----:B------:R-:W-:Y:S01]  /*1a50*/  @!P2 IMAD.MOV R0, RZ, RZ, -R0 ;  /* 0x000000ffff00a224 */ /* 0x000fe200078e0a00 */
[----:B------:R-:W-:-:S05]  /*1a60*/  @!P1 LOP3.LUT R0, RZ, R8, RZ, 0x33, !PT ;  /* 0x00000008ff009212 */ /* 0x000fca00078e33ff */
[----:B-1----:R2:W-:Y:S02]  /*1a70*/  STG.E desc[UR12][R2.64], R0 ;  /* 0x0000000002007986 */ /* 0x0025e4000c10190c */
.L_x_16:
[----:B------:R-:W-:-:S13]  /*1a80*/  ISETP.GE.AND P0, PT, R6, 0x2, PT ;  /* 0x000000020600780c */ /* 0x000fda0003f06270 */
[----:B-1----:R-:W-:Y:S05]  /*1a90*/  @!P0 EXIT ;  /* 0x000000000000894d */ /* 0x002fea0003800000 */
[----:B------:R-:W1:Y:S01]  /*1aa0*/  LDCU.64 UR6, c[0x0][0x380] ;  /* 0x00007000ff0677ac */ /* 0x000e620008000a00 */
[----:B------:R-:W-:Y:S01]  /*1ab0*/  IMAD R5, R5, R6, RZ ;  /* 0x0000000605057224 */ /* 0x000fe200078e02ff */
[----:B--2---:R-:W-:Y:S01]  /*1ac0*/  PRMT R0, RZ, 0x7610, R0 ;  /* 0x00007610ff007816 */ /* 0x004fe20000000000 */
[----:B------:R-:W2:Y:S01]  /*1ad0*/  LDCU UR4, c[0x0][0x388] ;  /* 0x00007100ff0477ac */ /* 0x000ea20008000800 */
[----:B------:R-:W-:Y:S01]  /*1ae0*/  PRMT R4, RZ, 0x7610, R4 ;  /* 0x00007610ff047816 */ /* 0x000fe20000000004 */
[----:B------:R-:W-:Y:S01]  /*1af0*/  VIADD R6, R5, 0xfffffffe ;  /* 0xfffffffe05067836 */ /* 0x000fe20000000000 */
[----:B------:R-:W3:Y:S01]  /*1b00*/  LDCU.U16 UR9, c[0x0][0x388] ;  /* 0x00007100ff0977ac */ /* 0x000ee20008000400 */
[----:B-1----:R-:W-:Y:S01]  /*1b10*/  UIADD3 UR6, UP0, UPT, UR6, -0x1c, URZ ;  /* 0xffffffe406067890 */ /* 0x002fe2000ff1e0ff */
[----:B--2---:R-:W-:-:S03]  /*1b20*/  IMAD.U32 R7, RZ, RZ, UR4 ;  /* 0x00000004ff077e24 */ /* 0x004fc6000f8e00ff */
[----:B------:R-:W-:Y:S01]  /*1b30*/  UIADD3.X UR7, UPT, UPT, UR7, -0x1, URZ, UP0, !UPT ;  /* 0xffffffff07077890 */ /* 0x000fe200087fe4ff */
[----:B------:R-:W-:-:S11]  /*1b40*/  UMOV UR4, URZ ;  /* 0x000000ff00047c82 */ /* 0x000fd60008000000 */
.L_x_25:
[----:B-1----:R-:W1:Y:S01]  /*1b50*/  LDCU.64 UR10, c[0x0][0x380] ;  /* 0x00007000ff0a77ac */ /* 0x002e620008000a00 */
[----:B0-23--:R-:W-:Y:S02]  /*1b60*/  SHF.R.S32.HI R2, RZ, 0x1f, R7 ;  /* 0x0000001fff027819 */ /* 0x00dfe40000011407 */
[C---:B------:R-:W-:Y:S01]  /*1b70*/  IADD3 R3, P0, PT, R5.reuse, R7, RZ ;  /* 0x0000000705037210 */ /* 0x040fe20007f1e0ff */
[----:B------:R-:W2:Y:S03]  /*1b80*/  LDCU UR8, c[0x0][0x388] ;  /* 0x00007100ff0877ac */ /* 0x000ea60008000800 */
[----:B------:R-:W-:Y:S02]  /*1b90*/  LEA.HI.X.SX32 R8, R5, R2, 0x1, P0 ;  /* 0x0000000205087211 */ /* 0x000fe400000f0eff */
[----:B-1----:R-:W-:-:S04]  /*1ba0*/  LEA R2, P0, R3, UR10, 0x2 ;  /* 0x0000000a03027c11 */ /* 0x002fc8000f8010ff */
[----:B------:R-:W-:-:S05]  /*1bb0*/  LEA.HI.X R3, R3, UR11, R8, 0x2, P0 ;  /* 0x0000000b03037c11 */ /* 0x000fca00080f1408 */
[----:B-----5:R1:W5:Y:S01]  /*1bc0*/  LDG.E R9, desc[UR12][R2.64+-0x4] ;  /* 0xfffffc0c02097981 */ /* 0x020362000c1e1900 */
[----:B--2---:R-:W-:Y:S01]  /*1bd0*/  UIADD3 UR10, UPT, UPT, -UR4, -0x2, UR8 ;  /* 0xfffffffe040a7890 */ /* 0x004fe2000fffe108 */
[----:B------:R-:W-:Y:S01]  /*1be0*/  LOP3.LUT R8, RZ, R4, RZ, 0x33, !PT ;  /* 0x00000004ff087212 */ /* 0x000fe200078e33ff */
[----:B------:R-:W-:Y:S02]  /*1bf0*/  ULOP3.LUT UR5, URZ, UR4, URZ, 0x33, !UPT ;  /* 0x00000004ff057292 */ /* 0x000fe4000f8e33ff */
[----:B------:R-:W-:Y:S01]  /*1c00*/  UISETP.GE.U32.AND UP0, UPT, UR10, 0xf, UPT ;  /* 0x0000000f0a00788c */ /* 0x000fe2000bf06070 */
[----:B---3--:R-:W-:Y:S01]  /*1c10*/  IADD3 R12, PT, PT, R8, UR9, RZ ;  /* 0x00000009080c7c10 */ /* 0x008fe2000fffe0ff */
[----:B------:R-:W-:Y:S01]  /*1c20*/  VIADD R8, R7, 0xfffffffe ;  /* 0xfffffffe07087836 */ /* 0x000fe20000000000 */
[----:B------:R-:W-:Y:S02]  /*1c30*/  UIADD3 UR8, UPT, UPT, UR5, UR8, URZ ;  /* 0x0000000805087290 */ /* 0x000fe4000fffe0ff */
[----:B------:R-:W-:-:S04]  /*1c40*/  LOP3.LUT R12, R12, 0xf, RZ, 0xc0, !PT ;  /* 0x0000000f0c0c7812 */ /* 0x000fc800078ec0ff */
[----:B-1----:R-:W-:Y:S06]  /*1c50*/  BRA.U !UP0, `(.L_x_20) ;  /* 0x0000000508347547 */ /* 0x002fec000b800000 */
[----:B------:R-:W-:Y:S01]  /*1c60*/  ULOP3.LUT UR5, UR8, 0xfffffff0, URZ, 0xc0, !UPT ;  /* 0xfffffff008057892 */ /* 0x000fe2000f8ec0ff */
[--C-:B------:R-:W-:Y:S02]  /*1c70*/  IMAD.IADD R8, R6, 0x1, R7.reuse ;  /* 0x0000000106087824 */ /* 0x100fe400078e0207 */
[----:B------:R-:W-:Y:S01]  /*1c80*/  IMAD.MOV.U32 R13, RZ, RZ, R7 ;  /* 0x000000ffff0d7224 */ /* 0x000fe200078e0007 */
[----:B------:R-:W-:-:S12]  /*1c90*/  UIADD3 UR5, UPT, UPT, -UR5, URZ, URZ ;  /* 0x000000ff05057290 */ /* 0x000fd8000fffe1ff */
.L_x_21:
[----:B0-----:R-:W-:Y:S01]  /*1ca0*/  MOV R10, UR6 ;  /* 0x00000006000a7c02 */ /* 0x001fe20008000f00 */
[----:B------:R-:W-:-:S04]  /*1cb0*/  IMAD.U32 R11, RZ, RZ, UR7 ;  /* 0x00000007ff0b7e24 */ /* 0x000fc8000f8e00ff */
[----:B------:R-:W-:-:S05]  /*1cc0*/  IMAD.WIDE R10, R8, 0x4, R10 ;  /* 0x00000004080a7825 */ /* 0x000fca00078e020a */
[----:B------:R-:W2:Y:S02]  /*1cd0*/  LDG.E R14, desc[UR12][R10.64+0x1c] ;  /* 0x00001c0c0a0e7981 */ /* 0x000ea4000c1e1900 */
[----:B--2--5:R-:W-:-:S13]  /*1ce0*/  ISETP.GT.AND P0, PT, R14, R9, PT ;  /* 0x000000090e00720c */ /* 0x024fda0003f04270 */
[----:B-1----:R-:W-:-:S05]  /*1cf0*/  @!P0 VIADD R9, R9, 0x1 ;  /* 0x0000000109098836 */ /* 0x002fca0000000000 */
[----:B------:R0:W-:Y:S04]  /*1d00*/  @!P0 STG.E desc[UR12][R2.64+-0x4], R9 ;  /* 0xfffffc0902008986 */ /* 0x0001e8000c10190c */
[----:B------:R-:W2:Y:S02]  /*1d10*/  LDG.E R14, desc[UR12][R10.64+0x18] ;  /* 0x0000180c0a0e7981 */ /* 0x000ea4000c1e1900 */
[----:B--2---:R-:W-:-:S13]  /*1d20*/  ISETP.GT.AND P0, PT, R14, R9, PT ;  /* 0x000000090e00720c */ /* 0x004fda0003f04270 */
[----:B0-----:R-:W-:-:S05]  /*1d30*/  @!P0 VIADD R9, R9, 0x1 ;  /* 0x0000000109098836 */ /* 0x001fca0000000000 */
[----:B------:R0:W-:Y:S04]  /*1d40*/  @!P0 STG.E desc[UR12][R2.64+-0x4], R9 ;  /* 0xfffffc0902008986 */ /* 0x0001e8000c10190c */
[----:B------:R-:W2:Y:S02]  /*1d50*/  LDG.E R14, desc[UR12][R10.64+0x14] ;  /* 0x0000140c0a0e7981 */ /* 0x000ea4000c1e1900 */
[----:B--2---:R-:W-:-:S13]  /*1d60*/  ISETP.GT.AND P0, PT, R14, R9, PT ;  /* 0x000000090e00720c */ /* 0x004fda0003f04270 */
[----:B0-----:R-:W-:-:S05]  /*1d70*/  @!P0 IADD3 R9, PT, PT, R9, 0x1, RZ ;  /* 0x0000000109098810 */ /* 0x001fca0007ffe0ff */
[----:B------:R0:W-:Y:S04]  /*1d80*/  @!P0 STG.E desc[UR12][R2.64+-0x4], R9 ;  /* 0xfffffc0902008986 */ /* 0x0001e8000c10190c */
[----:B------:R-:W2:Y:S02]  /*1d90*/  LDG.E R14, desc[UR12][R10.64+0x10] ;  /* 0x0000100c0a0e7981 */ /* 0x000ea4000c1e1900 */
[----:B--2---:R-:W-:-:S13]  /*1da0*/  ISETP.GT.AND P0, PT, R14, R9, PT ;  /* 0x000000090e00720c */ /* 0x004fda0003f04270 */
[----:B0-----:R-:W-:-:S05]  /*1db0*/  @!P0 VIADD R9, R9, 0x1 ;  /* 0x0000000109098836 */ /* 0x001fca0000000000 */
        /* <DEDUP_REMOVED lines=45> */
[----:B------:R-:W2:Y:S01]  /*2090*/  LDG.E R14, desc[UR12][R10.64+-0x20] ;  /* 0xffffe00c0a0e7981 */ /* 0x000ea2000c1e1900 */
[----:B------:R-:W-:Y:S01]  /*20a0*/  UIADD3 UR5, UPT, UPT, UR5, 0x10, URZ ;  /* 0x0000001005057890 */ /* 0x000fe2000fffe0ff */
[----:B------:R-:W-:Y:S02]  /*20b0*/  VIADD R13, R13, 0xfffffff0 ;  /* 0xfffffff00d0d7836 */ /* 0x000fe40000000000 */
[----:B------:R-:W-:Y:S01]  /*20c0*/  VIADD R8, R8, 0xfffffff0 ;  /* 0xfffffff008087836 */ /* 0x000fe20000000000 */
[----:B------:R-:W-:Y:S01]  /*20d0*/  UISETP.NE.AND UP0, UPT, UR5, URZ, UPT ;  /* 0x000000ff0500728c */ /* 0x000fe2000bf05270 */
[----:B--2---:R-:W-:-:S13]  /*20e0*/  ISETP.GT.AND P0, PT, R14, R9, PT ;  /* 0x000000090e00720c */ /* 0x004fda0003f04270 */
[----:B0-----:R-:W-:-:S05]  /*20f0*/  @!P0 VIADD R9, R9, 0x1 ;  /* 0x0000000109098836 */ /* 0x001fca0000000000 */
[----:B------:R1:W-:Y:S01]  /*2100*/  @!P0 STG.E desc[UR12][R2.64+-0x4], R9 ;  /* 0xfffffc0902008986 */ /* 0x0003e2000c10190c */
[----:B------:R-:W-:Y:S05]  /*2110*/  BRA.U UP0, `(.L_x_21) ;  /* 0xfffffff900e07547 */ /* 0x000fea000b83ffff */
[----:B------:R-:W-:-:S07]  /*2120*/  IADD3 R8, PT, PT, R13, -0x2, RZ ;  /* 0xfffffffe0d087810 */ /* 0x000fce0007ffe0ff */
.L_x_20:
[----:B------:R-:W-:-:S09]  /*2130*/  ULOP3.LUT UP0, URZ, UR8, 0xf, URZ, 0xc0, !UPT ;  /* 0x0000000f08ff7892 */ /* 0x000fd2000f80c0ff */
[----:B------:R-:W-:Y:S05]  /*2140*/  BRA.U !UP0, `(.L_x_22) ;  /* 0x0000000508687547 */ /* 0x000fea000b800000 */
[C---:B0-----:R-:W-:Y:S01]  /*2150*/  VIADD R10, R12.reuse, 0xffffffff ;  /* 0xffffffff0c0a7836 */ /* 0x041fe20000000000 */
[----:B------:R-:W-:-:S04]  /*2160*/  LOP3.LUT P0, RZ, R12, 0x7, RZ, 0xc0, !PT ;  /* 0x000000070cff7812 */ /* 0x000fc8000780c0ff */
[----:B------:R-:W-:-:S13]  /*2170*/  ISETP.GE.U32.AND P1, PT, R10, 0x7, PT ;  /* 0x000000070a00780c */ /* 0x000fda0003f26070 */
[----:B------:R-:W-:Y:S05]  /*2180*/  @!P1 BRA `(.L_x_23) ;  /* 0x0000000000909947 */ /* 0x000fea0003800000 */
[----:B------:R-:W0:Y:S01]  /*2190*/  LDC.64 R10, c[0x0][0x380] ;  /* 0x0000e000ff0a7b82 */ /* 0x000e220000000a00 */
[----:B------:R-:W-:-:S04]  /*21a0*/  IMAD.IADD R13, R5, 0x1, R8 ;  /* 0x00000001050d7824 */ /* 0x000fc800078e0208 */
[----:B0-----:R-:W-:-:S05]  /*21b0*/  IMAD.WIDE R10, R13, 0x4, R10 ;  /* 0x000000040d0a7825 */ /* 0x001fca00078e020a */
[----:B------:R-:W2:Y:S02]  /*21c0*/  LDG.E R12, desc[UR12][R10.64] ;  /* 0x0000000c0a0c7981 */ /* 0x000ea4000c1e1900 */
[----:B--2--5:R-:W-:-:S13]  /*21d0*/  ISETP.GT.AND P1, PT, R12, R9, PT ;  /* 0x000000090c00720c */ /* 0x024fda0003f24270 */
[----:B-1----:R-:W-:-:S05]  /*21e0*/  @!P1 VIADD R9, R9, 0x1 ;  /* 0x0000000109099836 */ /* 0x002fca0000000000 */
        /* <DEDUP_REMOVED lines=25> */
[----:B------:R-:W2:Y:S01]  /*2380*/  LDG.E R12, desc[UR12][R10.64+-0x1c] ;  /* 0xffffe40c0a0c7981 */ /* 0x000ea2000c1e1900 */
[----:B------:R-:W-:Y:S01]  /*2390*/  VIADD R8, R8, 0xfffffff8 ;  /* 0xfffffff808087836 */ /* 0x000fe20000000000 */
[----:B--2---:R-:W-:-:S13]  /*23a0*/  ISETP.GT.AND P1, PT, R12, R9, PT ;  /* 0x000000090c00720c */ /* 0x004fda0003f24270 */
[----:B0-----:R-:W-:-:S05]  /*23b0*/  @!P1 VIADD R9, R9, 0x1 ;  /* 0x0000000109099836 */ /* 0x001fca0000000000 */
[----:B------:R0:W-:Y:S02]  /*23c0*/  @!P1 STG.E desc[UR12][R2.64+-0x4], R9 ;  /* 0xfffffc0902009986 */ /* 0x0001e4000c10190c */
.L_x_23:
[----:B------:R-:W-:Y:S05]  /*23d0*/  @!P0 BRA `(.L_x_22) ;  /* 0x0000000000c48947 */ /* 0x000fea0003800000 */
[----:B------:R-:W-:-:S04]  /*23e0*/  LOP3.LUT R10, RZ, R0, RZ, 0x33, !PT ;  /* 0x00000000ff0a7212 */ /* 0x000fc800078e33ff */
[----:B------:R-:W-:-:S04]  /*23f0*/  IADD3 R10, PT, PT, R10, UR9, RZ ;  /* 0x000000090a0a7c10 */ /* 0x000fc8000fffe0ff */
[----:B------:R-:W-:-:S04]  /*2400*/  LOP3.LUT R10, R10, 0xffff, RZ, 0xc0, !PT ;  /* 0x0000ffff0a0a7812 */ /* 0x000fc800078ec0ff */
[C---:B------:R-:W-:Y:S02]  /*2410*/  LOP3.LUT R11, R10.reuse, 0x7, RZ, 0xc0, !PT ;  /* 0x000000070a0b7812 */ /* 0x040fe400078ec0ff */
[----:B------:R-:W-:-:S03]  /*2420*/  LOP3.LUT R14, R10, 0x3, RZ, 0xc0, !PT ;  /* 0x000000030a0e7812 */ /* 0x000fc600078ec0ff */
[----:B------:R-:W-:Y:S01]  /*2430*/  VIADD R11, R11, 0xffffffff ;  /* 0xffffffff0b0b7836 */ /* 0x000fe20000000000 */
[----:B------:R-:W-:-:S04]  /*2440*/  ISETP.NE.AND P1, PT, R14, RZ, PT ;  /* 0x000000ff0e00720c */ /* 0x000fc80003f25270 */
[----:B------:R-:W-:-:S13]  /*2450*/  ISETP.GE.U32.AND P0, PT, R11, 0x3, PT ;  /* 0x000000030b00780c */ /* 0x000fda0003f06070 */
[----:B------:R-:W-:Y:S05]  /*2460*/  @!P0 BRA `(.L_x_24) ;  /* 0x0000000000508947 */ /* 0x000fea0003800000 */
[----:B------:R-:W2:Y:S01]  /*2470*/  LDC.64 R10, c[0x0][0x380] ;  /* 0x0000e000ff0a7b82 */ /* 0x000ea20000000a00 */
[----:B------:R-:W-:-:S04]  /*2480*/  IMAD.IADD R13, R5, 0x1, R8 ;  /* 0x00000001050d7824 */ /* 0x000fc800078e0208 */
[----:B--2---:R-:W-:-:S05]  /*2490*/  IMAD.WIDE R10, R13, 0x4, R10 ;  /* 0x000000040d0a7825 */ /* 0x004fca00078e020a */
[----:B------:R-:W2:Y:S02]  /*24a0*/  LDG.E R12, desc[UR12][R10.64] ;  /* 0x0000000c0a0c7981 */ /* 0x000ea4000c1e1900 */
[----:B--2--5:R-:W-:-:S13]  /*24b0*/  ISETP.GT.AND P0, PT, R12, R9, PT ;  /* 0x000000090c00720c */ /* 0x024fda0003f04270 */
[----:B01----:R-:W-:-:S05]  /*24c0*/  @!P0 VIADD R9, R9, 0x1 ;  /* 0x0000000109098836 */ /* 0x003fca0000000000 */
        /* <DEDUP_REMOVED lines=14> */
.L_x_24:
[----:B------:R-:W-:Y:S05]  /*25b0*/  @!P1 BRA `(.L_x_22) ;  /* 0x00000000004c9947 */ /* 0x000fea0003800000 */
[----:B------:R-:W3:Y:S01]  /*25c0*/  LDC.64 R10, c[0x0][0x380] ;  /* 0x0000e000ff0a7b82 */ /* 0x000ee20000000a00 */
[----:B------:R-:W-:-:S05]  /*25d0*/  IADD3 R13, PT, PT, R5, R8, RZ ;  /* 0x00000008050d7210 */ /* 0x000fca0007ffe0ff */
[----:B---3--:R-:W-:-:S05]  /*25e0*/  IMAD.WIDE R10, R13, 0x4, R10 ;  /* 0x000000040d0a7825 */ /* 0x008fca00078e020a */
[----:B------:R-:W3:Y:S02]  /*25f0*/  LDG.E R8, desc[UR12][R10.64] ;  /* 0x0000000c0a087981 */ /* 0x000ee4000c1e1900 */
[----:B---3-5:R-:W-:-:S13]  /*2600*/  ISETP.GT.AND P0, PT, R8, R9, PT ;  /* 0x000000090800720c */ /* 0x028fda0003f04270 */
[----:B012---:R-:W-:-:S05]  /*2610*/  @!P0 VIADD R9, R9, 0x1 ;  /* 0x0000000109098836 */ /* 0x007fca0000000000 */
[----:B------:R3:W-:Y:S01]  /*2620*/  @!P0 STG.E desc[UR12][R2.64+-0x4], R9 ;  /* 0xfffffc0902008986 */ /* 0x0007e2000c10190c */
[----:B------:R-:W-:-:S13]  /*2630*/  ISETP.NE.AND P0, PT, R14, 0x1, PT ;  /* 0x000000010e00780c */ /* 0x000fda0003f05270 */
[----:B---3--:R-:W-:Y:S05]  /*2640*/  @!P0 BRA `(.L_x_22) ;  /* 0x0000000000288947 */ /* 0x008fea0003800000 */
[----:B------:R-:W2:Y:S02]  /*2650*/  LDG.E R8, desc[UR12][R10.64+-0x4] ;  /* 0xfffffc0c0a087981 */ /* 0x000ea4000c1e1900 */
[----:B--2---:R-:W-:-:S13]  /*2660*/  ISETP.GT.AND P0, PT, R8, R9, PT ;  /* 0x000000090800720c */ /* 0x004fda0003f04270 */
[----:B------:R-:W-:-:S05]  /*2670*/  @!P0 VIADD R9, R9, 0x1 ;  /* 0x0000000109098836 */ /* 0x000fca0000000000 */
[----:B------:R3:W-:Y:S01]  /*2680*/  @!P0 STG.E desc[UR12][R2.64+-0x4], R9 ;  /* 0xfffffc0902008986 */ /* 0x0007e2000c10190c */
[----:B------:R-:W-:-:S13]  /*2690*/  ISETP.NE.AND P0, PT, R14, 0x2, PT ;  /* 0x000000020e00780c */ /* 0x000fda0003f05270 */
[----:B---3--:R-:W-:Y:S05]  /*26a0*/  @!P0 BRA `(.L_x_22) ;  /* 0x0000000000108947 */ /* 0x008fea0003800000 */
[----:B------:R-:W2:Y:S02]  /*26b0*/  LDG.E R10, desc[UR12][R10.64+-0x8] ;  /* 0xfffff80c0a0a7981 */ /* 0x000ea4000c1e1900 */
[----:B--2---:R-:W-:-:S13]  /*26c0*/  ISETP.GT.AND P0, PT, R10, R9, PT ;  /* 0x000000090a00720c */ /* 0x004fda0003f04270 */
[----:B------:R-:W-:-:S05]  /*26d0*/  @!P0 VIADD R9, R9, 0x1 ;  /* 0x0000000109098836 */ /* 0x000fca0000000000 */
[----:B------:R3:W-:Y:S02]  /*26e0*/  @!P0 STG.E desc[UR12][R2.64+-0x4], R9 ;  /* 0xfffffc0902008986 */ /* 0x0007e4000c10190c */
.L_x_22:
[----:B------:R-:W-:-:S13]  /*26f0*/  ISETP.GE.AND P0, PT, R7, 0x3, PT ;  /* 0x000000030700780c */ /* 0x000fda0003f06270 */
[----:B------:R-:W-:Y:S05]  /*2700*/  @!P0 EXIT ;  /* 0x000000000000894d */ /* 0x000fea0003800000 */
[----:B------:R-:W-:Y:S01]  /*2710*/  IADD3 R4, PT, PT, R4, 0x1, RZ ;  /* 0x0000000104047810 */ /* 0x000fe20007ffe0ff */
[----:B------:R-:W-:Y:S01]  /*2720*/  VIADD R0, R0, 0x1 ;  /* 0x0000000100007836 */ /* 0x000fe20000000000 */
[----:B------:R-:W-:Y:S01]  /*2730*/  UIADD3 UR4, UPT, UPT, UR4, 0x1, URZ ;  /* 0x0000000104047890 */ /* 0x000fe2000fffe0ff */
[----:B------:R-:W-:Y:S01]  /*2740*/  VIADD R7, R7, 0xffffffff ;  /* 0xffffffff07077836 */ /* 0x000fe20000000000 */
[----:B------:R-:W-:Y:S10]  /*2750*/  BRA `(.L_x_25) ;  /* 0xfffffff000fc7947 */ /* 0x000ff4000383ffff */
.L_x_26:
        /* <DEDUP_REMOVED lines=10> */
.L_x_34:


//--------------------- .text._Z14CompressOutputPiiS_S_i --------------------------
	.section	.text._Z14CompressOutputPiiS_S_i,"ax",@progbits
	.align	128
        .global         _Z14CompressOutputPiiS_S_i
        .type           _Z14CompressOutputPiiS_S_i,@function
        .size           _Z14CompressOutputPiiS_S_i,(.L_x_35 - _Z14CompressOutputPiiS_S_i)
        .other          _Z14CompressOutputPiiS_S_i,@"STO_CUDA_ENTRY STV_DEFAULT"
_Z14CompressOutputPiiS_S_i:
.text._Z14CompressOutputPiiS_S_i:
[----:B------:R-:W-:Y:S01]  /*0000*/  LDC R1, c[0x0][0x37c] ;  /* 0x0000df00ff017b82 */ /* 0x000fe20000000800 */
[----:B------:R-:W0:Y:S07]  /*0010*/  S2R R5, SR_TID.X ;  /* 0x0000000000057919 */ /* 0x000e2e0000002100 */
[----:B------:R-:W0:Y:S08]  /*0020*/  S2UR UR4, SR_CTAID.X ;  /* 0x00000000000479c3 */ /* 0x000e300000002500 */
[----:B------:R-:W0:Y:S08]  /*0030*/  LDC R2, c[0x0][0x360] ;  /* 0x0000d800ff027b82 */ /* 0x000e300000000800 */
[----:B------:R-:W1:Y:S01]  /*0040*/  LDC R0, c[0x0][0x388] ;  /* 0x0000e200ff007b82 */ /* 0x000e620000000800 */
[----:B0-----:R-:W-:-:S02]  /*0050*/  IMAD R5, R2, UR4, R5 ;  /* 0x0000000402057c24 */ /* 0x001fc4000f8e0205 */
[----:B-1----:R-:W-:-:S05]  /*0060*/  IMAD R2, R0, R0, RZ ;  /* 0x0000000000027224 */ /* 0x002fca00078e02ff */
[----:B------:R-:W-:-:S13]  /*0070*/  ISETP.GE.AND P0, PT, R5, R2, PT ;  /* 0x000000020500720c */ /* 0x000fda0003f06270 */
[----:B------:R-:W-:Y:S05]  /*0080*/  @P0 EXIT ;  /* 0x000000000000094d */ /* 0x000fea0003800000 */
[----:B------:R-:W-:-:S04]  /*0090*/  IABS R7, R0 ;  /* 0x0000000000077213 */ /* 0x000fc80000000000 */
[----:B------:R-:W0:Y:S08]  /*00a0*/  I2F.RP R4, R7 ;  /* 0x0000000700047306 */ /* 0x000e300000209400 */
[----:B0-----:R-:W0:Y:S02]  /*00b0*/  MUFU.RCP R4, R4 ;  /* 0x0000000400047308 */ /* 0x001e240000001000 */
[----:B0-----:R-:W-:-:S06]  /*00c0*/  VIADD R2, R4, 0xffffffe ;  /* 0x0ffffffe04027836 */ /* 0x001fcc0000000000 */
[----:B------:R0:W1:Y:S02]  /*00d0*/  F2I.FTZ.U32.TRUNC.NTZ R3, R2 ;  /* 0x0000000200037305 */ /* 0x000064000021f000 */
[----:B0-----:R-:W-:Y:S02]  /*00e0*/  IMAD.MOV.U32 R2, RZ, RZ, RZ ;  /* 0x000000ffff027224 */ /* 0x001fe400078e00ff */
[----:B-1----:R-:W-:-:S04]  /*00f0*/  IMAD.MOV R6, RZ, RZ, -R3 ;  /* 0x000000ffff067224 */ /* 0x002fc800078e0a03 */
[----:B------:R-:W-:Y:S01]  /*0100*/  IMAD R9, R6, R7, RZ ;  /* 0x0000000706097224 */ /* 0x000fe200078e02ff */
[----:B------:R-:W-:-:S03]  /*0110*/  IABS R6, R5 ;  /* 0x0000000500067213 */ /* 0x000fc60000000000 */
[----:B------:R-:W-:Y:S01]  /*0120*/  IMAD.HI.U32 R3, R3, R9, R2 ;  /* 0x0000000903037227 */ /* 0x000fe200078e0002 */
[----:B------:R-:W-:-:S04]  /*0130*/  LOP3.LUT R2, R5, R0, RZ, 0x3c, !PT ;  /* 0x0000000005027212 */ /* 0x000fc800078e3cff */
[----:B------:R-:W-:Y:S01]  /*0140*/  ISETP.GE.AND P1, PT, R2, RZ, PT ;  /* 0x000000ff0200720c */ /* 0x000fe20003f26270 */
[----:B------:R-:W-:-:S04]  /*0150*/  IMAD.HI.U32 R3, R3, R6, RZ ;  /* 0x0000000603037227 */ /* 0x000fc800078e00ff */
[----:B------:R-:W-:-:S04]  /*0160*/  IMAD.MOV R4, RZ, RZ, -R3 ;  /* 0x000000ffff047224 */ /* 0x000fc800078e0a03 */
[----:B------:R-:W-:-:S05]  /*0170*/  IMAD R4, R7, R4, R6 ;  /* 0x0000000407047224 */ /* 0x000fca00078e0206 */
[----:B------:R-:W-:-:S13]  /*0180*/  ISETP.GT.U32.AND P2, PT, R7, R4, PT ;  /* 0x000000040700720c */ /* 0x000fda0003f44070 */
[-C--:B------:R-:W-:Y:S01]  /*0190*/  @!P2 IADD3 R4, PT, PT, R4, -R7.reuse, RZ ;  /* 0x800000070404a210 */ /* 0x080fe20007ffe0ff */
[----:B------:R-:W-:Y:S01]  /*01a0*/  @!P2 VIADD R3, R3, 0x1 ;  /* 0x000000010303a836 */ /* 0x000fe20000000000 */
[----:B------:R-:W-:Y:S02]  /*01b0*/  ISETP.NE.AND P2, PT, R0, RZ, PT ;  /* 0x000000ff0000720c */ /* 0x000fe40003f45270 */
[----:B------:R-:W-:-:S13]  /*01c0*/  ISETP.GE.U32.AND P0, PT, R4, R7, PT ;  /* 0x000000070400720c */ /* 0x000fda0003f06070 */
[----:B------:R-:W-:-:S05]  /*01d0*/  @P0 VIADD R3, R3, 0x1 ;  /* 0x0000000103030836 */ /* 0x000fca0000000000 */
[----:B------:R-:W-:-:S05]  /*01e0*/  MOV R7, R3 ;  /* 0x0000000300077202 */ /* 0x000fca0000000f00 */
[----:B------:R-:W-:Y:S01]  /*01f0*/  @!P1 IMAD.MOV R7, RZ, RZ, -R7 ;  /* 0x000000ffff079224 */ /* 0x000fe200078e0a07 */
[----:B------:R-:W-:-:S05]  /*0200*/  @!P2 LOP3.LUT R7, RZ, R0, RZ, 0x33, !PT ;  /* 0x00000000ff07a212 */ /* 0x000fca00078e33ff */
[----:B------:R-:W-:-:S04]  /*0210*/  IMAD.MOV R2, RZ, RZ, -R7 ;  /* 0x000000ffff027224 */ /* 0x000fc800078e0a07 */
[----:B------:R-:W-:-:S05]  /*0220*/  IMAD R6, R0, R2, R5 ;  /* 0x0000000200067224 */ /* 0x000fca00078e0205 */
[----:B------:R-:W-:-:S13]  /*0230*/  ISETP.NE.AND P0, PT, R7, R6, PT ;  /* 0x000000060700720c */ /* 0x000fda0003f05270 */
[----:B------:R-:W-:Y:S05]  /*0240*/  @!P0 EXIT ;  /* 0x000000000000894d */ /* 0x000fea0003800000 */
[----:B------:R-:W0:Y:S01]  /*0250*/  LDC.64 R2, c[0x0][0x390] ;  /* 0x0000e400ff027b82 */ /* 0x000e220000000a00 */
[----:B------:R-:W1:Y:S01]  /*0260*/  LDCU.64 UR4, c[0x0][0x358] ;  /* 0x00006b00ff0477ac */ /* 0x000e620008000a00 */
[----:B0-----:R-:W-:-:S04]  /*0270*/  IMAD.WIDE R4, R6, 0x4, R2 ;  /* 0x0000000406047825 */ /* 0x001fc800078e0202 */
[----:B------:R-:W-:Y:S01]  /*0280*/  IMAD.WIDE R2, R7, 0x4, R2 ;  /* 0x0000000407027825 */ /* 0x000fe200078e0202 */
[----:B-1----:R-:W2:Y:S04]  /*0290*/  LDG.E R10, desc[UR4][R4.64] ;  /* 0x00000004040a7981 */ /* 0x002ea8000c1e1900 */
[----:B------:R-:W3:Y:S01]  /*02a0*/  LDG.E R9, desc[UR4][R2.64] ;  /* 0x0000000402097981 */ /* 0x000ee2000c1e1900 */
[----:B--2---:R-:W-:-:S04]  /*02b0*/  ISETP.NE.AND P0, PT, R10, RZ, PT ;  /* 0x000000ff0a00720c */ /* 0x004fc80003f05270 */
[----:B---3--:R-:W-:-:S13]  /*02c0*/  ISETP.EQ.OR P0, PT, R9, RZ, !P0 ;  /* 0x000000ff0900720c */ /* 0x008fda0004702670 */
[----:B------:R-:W-:Y:S05]  /*02d0*/  @P0 EXIT ;  /* 0x000000000000094d */ /* 0x000fea0003800000 */
[----:B------:R-:W0:Y:S01]  /*02e0*/  LDC.64 R2, c[0x0][0x380] ;  /* 0x0000e000ff027b82 */ /* 0x000e220000000a00 */
[----:B------:R-:W-:Y:S01]  /*02f0*/  IMAD R5, R7, R0, R6 ;  /* 0x0000000007057224 */ /* 0x000fe200078e0206 */
[----:B------:R-:W1:Y:S01]  /*0300*/  LDCU UR6, c[0x0][0x3a0] ;  /* 0x00007400ff0677ac */ /* 0x000e620008000800 */
[----:B------:R-:W2:Y:S02]  /*0310*/  LDCU.64 UR8, c[0x0][0x398] ;  /* 0x00007300ff0877ac */ /* 0x000ea40008000a00 */
[----:B0-----:R-:W-:-:S05]  /*0320*/  IMAD.WIDE R2, R5, 0x4, R2 ;  /* 0x0000000405027825 */ /* 0x001fca00078e0202 */
[----:B------:R0:W3:Y:S01]  /*0330*/  LDG.E R7, desc[UR4][R2.64] ;  /* 0x0000000402077981 */ /* 0x0000e2000c1e1900 */
[----:B------:R-:W-:Y:S01]  /*0340*/  IADD3 R0, PT, PT, R9, -0x1, RZ ;  /* 0xffffffff09007810 */ /* 0x000fe20007ffe0ff */
[----:B------:R-:W-:-:S04]  /*0350*/  VIADD R4, R10, 0xffffffff ;  /* 0xffffffff0a047836 */ /* 0x000fc80000000000 */
[----:B-1----:R-:W-:Y:S02]  /*0360*/  IMAD R0, R0, UR6, RZ ;  /* 0x0000000600007c24 */ /* 0x002fe4000f8e02ff */
[----:B------:R-:W-:-:S03]  /*0370*/  IMAD R4, R4, UR6, RZ ;  /* 0x0000000604047c24 */ /* 0x000fc6000f8e02ff */
[----:B------:R-:W-:Y:S02]  /*0380*/  SHF.R.S32.HI R5, RZ, 0x1f, R0 ;  /* 0x0000001fff057819 */ /* 0x000fe40000011400 */
[C---:B------:R-:W-:Y:S02]  /*0390*/  IADD3 R8, P0, PT, R10.reuse, R0, RZ ;  /* 0x000000000a087210 */ /* 0x040fe40007f1e0ff */
[----:B------:R-:W-:Y:S02]  /*03a0*/  SHF.R.S32.HI R0, RZ, 0x1f, R4 ;  /* 0x0000001fff007819 */ /* 0x000fe40000011404 */
[C---:B------:R-:W-:Y:S02]  /*03b0*/  IADD3 R6, P1, PT, R9.reuse, R4, RZ ;  /* 0x0000000409067210 */ /* 0x040fe40007f3e0ff */
[----:B0-----:R-:W-:Y:S02]  /*03c0*/  LEA.HI.X.SX32 R3, R10, R5, 0x1, P0 ;  /* 0x000000050a037211 */ /* 0x001fe400000f0eff */
[----:B------:R-:W-:-:S02]  /*03d0*/  LEA.HI.X.SX32 R5, R9, R0, 0x1, P1 ;  /* 0x0000000009057211 */ /* 0x000fc400008f0eff */
[----:B--2---:R-:W-:Y:S02]  /*03e0*/  LEA R2, P0, R8, UR8, 0x2 ;  /* 0x0000000808027c11 */ /* 0x004fe4000f8010ff */
[----:B------:R-:W-:Y:S02]  /*03f0*/  LEA R4, P1, R6, UR8, 0x2 ;  /* 0x0000000806047c11 */ /* 0x000fe4000f8210ff */
[----:B------:R-:W-:Y:S02]  /*0400*/  LEA.HI.X R3, R8, UR9, R3, 0x2, P0 ;  /* 0x0000000908037c11 */ /* 0x000fe400080f1403 */
[----:B------:R-:W-:-:S03]  /*0410*/  LEA.HI.X R5, R6, UR9, R5, 0x2, P1 ;  /* 0x0000000906057c11 */ /* 0x000fc600088f1405 */
[----:B---3--:R-:W-:Y:S04]  /*0420*/  STG.E desc[UR4][R2.64+-0x4], R7 ;  /* 0xfffffc0702007986 */ /* 0x008fe8000c101904 */
[----:B------:R-:W-:Y:S01]  /*0430*/  STG.E desc[UR4][R4.64+-0x4], R7 ;  /* 0xfffffc0704007986 */ /* 0x000fe2000c101904 */
[----:B------:R-:W-:Y:S05]  /*0440*/  EXIT ;  /* 0x000000000000794d */ /* 0x000fea0003800000 */
.L_x_27:
        /* <DEDUP_REMOVED lines=11> */
.L_x_35:


//--------------------- .text._Z13FloydWarshallPiS_ii --------------------------
	.section	.text._Z13FloydWarshallPiS_ii,"ax",@progbits
	.align	128
        .global         _Z13FloydWarshallPiS_ii
        .type           _Z13FloydWarshallPiS_ii,@function
        .size           _Z13FloydWarshallPiS_ii,(.L_x_36 - _Z13FloydWarshallPiS_ii)
        .other          _Z13FloydWarshallPiS_ii,@"STO_CUDA_ENTRY STV_DEFAULT"
_Z13FloydWarshallPiS_ii:
.text._Z13FloydWarshallPiS_ii:
        /* <DEDUP_REMOVED lines=9> */
[----:B------:R-:W-:Y:S01]  /*0090*/  IABS R6, R3 ;  /* 0x0000000300067213 */ /* 0x000fe20000000000 */
[----:B------:R-:W0:Y:S01]  /*00a0*/  LDCU UR6, c[0x0][0x394] ;  /* 0x00007280ff0677ac */ /* 0x000e220008000800 */
[----:B------:R-:W-:Y:S02]  /*00b0*/  IABS R8, R0 ;  /* 0x0000000000087213 */ /* 0x000fe40000000000 */
[----:B------:R-:W1:Y:S08]  /*00c0*/  I2F.RP R2, R6 ;  /* 0x0000000600027306 */ /* 0x000e700000209400 */
[----:B-1----:R-:W1:Y:S02]  /*00d0*/  MUFU.RCP R2, R2 ;  /* 0x0000000200027308 */ /* 0x002e640000001000 */
[----:B-1----:R-:W-:-:S06]  /*00e0*/  IADD3 R4, PT, PT, R2, 0xffffffe, RZ ;  /* 0x0ffffffe02047810 */ /* 0x002fcc0007ffe0ff */
[----:B------:R1:W2:Y:S02]  /*00f0*/  F2I.FTZ.U32.TRUNC.NTZ R5, R4 ;  /* 0x0000000400057305 */ /* 0x0002a4000021f000 */
[----:B-1----:R-:W-:Y:S02]  /*0100*/  HFMA2 R4, -RZ, RZ, 0, 0 ;  /* 0x00000000ff047431 */ /* 0x002fe400000001ff */
[----:B--2---:R-:W-:-:S04]  /*0110*/  IMAD.MOV R7, RZ, RZ, -R5 ;  /* 0x000000ffff077224 */ /* 0x004fc800078e0a05 */
[----:B------:R-:W-:-:S04]  /*0120*/  IMAD R7, R7, R6, RZ ;  /* 0x0000000607077224 */ /* 0x000fc800078e02ff */
[----:B------:R-:W-:Y:S01]  /*0130*/  IMAD.HI.U32 R5, R5, R7, R4 ;  /* 0x0000000705057227 */ /* 0x000fe200078e0004 */
[----:B------:R-:W-:-:S03]  /*0140*/  LOP3.LUT R4, R0, R3, RZ, 0x3c, !PT ;  /* 0x0000000300047212 */ /* 0x000fc600078e3cff */
[----:B------:R-:W-:Y:S01]  /*0150*/  IMAD.MOV.U32 R7, RZ, RZ, R8 ;  /* 0x000000ffff077224 */ /* 0x000fe200078e0008 */
[----:B------:R-:W-:-:S03]  /*0160*/  ISETP.GE.AND P1, PT, R4, RZ, PT ;  /* 0x000000ff0400720c */ /* 0x000fc60003f26270 */
[----:B------:R-:W-:-:S05]  /*0170*/  IMAD.HI.U32 R2, R5, R7, RZ ;  /* 0x0000000705027227 */ /* 0x000fca00078e00ff */
[----:B------:R-:W-:-:S05]  /*0180*/  IADD3 R5, PT, PT, -R2, RZ, RZ ;  /* 0x000000ff02057210 */ /* 0x000fca0007ffe1ff */
[----:B------:R-:W-:-:S05]  /*0190*/  IMAD R5, R6, R5, R7 ;  /* 0x0000000506057224 */ /* 0x000fca00078e0207 */
[----:B------:R-:W-:-:S13]  /*01a0*/  ISETP.GT.U32.AND P2, PT, R6, R5, PT ;  /* 0x000000050600720c */ /* 0x000fda0003f44070 */
[----:B------:R-:W-:Y:S01]  /*01b0*/  @!P2 IMAD.IADD R5, R5, 0x1, -R6 ;  /* 0x000000010505a824 */ /* 0x000fe200078e0a06 */
[----:B------:R-:W-:Y:S02]  /*01c0*/  @!P2 IADD3 R2, PT, PT, R2, 0x1, RZ ;  /* 0x000000010202a810 */ /* 0x000fe40007ffe0ff */
[----:B------:R-:W-:Y:S02]  /*01d0*/  ISETP.NE.AND P2, PT, R3, RZ, PT ;  /* 0x000000ff0300720c */ /* 0x000fe40003f45270 */
[----:B------:R-:W-:-:S13]  /*01e0*/  ISETP.GE.U32.AND P0, PT, R5, R6, PT ;  /* 0x000000060500720c */ /* 0x000fda0003f06070 */
[----:B------:R-:W-:-:S05]  /*01f0*/  @P0 IADD3 R2, PT, PT, R2, 0x1, RZ ;  /* 0x0000000102020810 */ /* 0x000fca0007ffe0ff */
[----:B------:R-:W-:Y:S01]  /*0200*/  @!P1 IMAD.MOV R2, RZ, RZ, -R2 ;  /* 0x000000ffff029224 */ /* 0x000fe200078e0a02 */
[----:B------:R-:W-:-:S04]  /*0210*/  @!P2 LOP3.LUT R2, RZ, R3, RZ, 0x33, !PT ;  /* 0x00000003ff02a212 */ /* 0x000fc800078e33ff */
[----:B------:R-:W-:-:S05]  /*0220*/  IADD3 R6, PT, PT, -R2, RZ, RZ ;  /* 0x000000ff02067210 */ /* 0x000fca0007ffe1ff */
[----:B------:R-:W-:-:S05]  /*0230*/  IMAD R6, R3, R6, R0 ;  /* 0x0000000603067224 */ /* 0x000fca00078e0200 */
[----:B0-----:R-:W-:-:S04]  /*0240*/  ISETP.NE.AND P0, PT, R6, UR6, PT ;  /* 0x0000000606007c0c */ /* 0x001fc8000bf05270 */
[----:B------:R-:W-:-:S04]  /*0250*/  ISETP.EQ.OR P0, PT, R2, UR6, !P0 ;  /* 0x0000000602007c0c */ /* 0x000fc8000c702670 */
[----:B------:R-:W-:-:S13]  /*0260*/  ISETP.GE.OR P0, PT, R2, R6, P0 ;  /* 0x000000060200720c */ /* 0x000fda0000706670 */
[----:B------:R-:W-:Y:S05]  /*0270*/  @P0 EXIT ;  /* 0x000000000000094d */ /* 0x000fea0003800000 */
[----:B------:R-:W0:Y:S01]  /*0280*/  LDC.64 R4, c[0x0][0x380] ;  /* 0x0000e000ff047b82 */ /* 0x000e220000000a00 */
[----:B------:R-:W1:Y:S01]  /*0290*/  LDCU.64 UR4, c[0x0][0x358] ;  /* 0x00006b00ff0477ac */ /* 0x000e620008000a00 */
[----:B------:R-:W-:Y:S02]  /*02a0*/  IMAD R11, R3, UR6, R6 ;  /* 0x00000006030b7c24 */ /* 0x000fe4000f8e0206 */
[----:B------:R-:W-:Y:S02]  /*02b0*/  IMAD R9, R2, R3, UR6 ;  /* 0x0000000602097e24 */ /* 0x000fe4000f8e0203 */
[----:B0-----:R-:W-:-:S04]  /*02c0*/  IMAD.WIDE R10, R11, 0x4, R4 ;  /* 0x000000040b0a7825 */ /* 0x001fc800078e0204 */
[----:B------:R-:W-:Y:S02]  /*02d0*/  IMAD.WIDE R8, R9, 0x4, R4 ;  /* 0x0000000409087825 */ /* 0x000fe400078e0204 */
[----:B-1----:R-:W2:Y:S04]  /*02e0*/  LDG.E R11, desc[UR4][R10.64] ;  /* 0x000000040a0b7981 */ /* 0x002ea8000c1e1900 */
[----:B------:R-:W3:Y:S01]  /*02f0*/  LDG.E R8, desc[UR4][R8.64] ;  /* 0x0000000408087981 */ /* 0x000ee2000c1e1900 */
[----:B------:R-:W-:Y:S01]  /*0300*/  BSSY.RECONVERGENT B0, `(.L_x_28) ;  /* 0x0000010000007945 */ /* 0x000fe20003800200 */
[----:B--2---:R-:W-:-:S04]  /*0310*/  ISETP.NE.AND P0, PT, R11, RZ, PT ;  /* 0x000000ff0b00720c */ /* 0x004fc80003f05270 */
[C---:B---3--:R-:W-:Y:S02]  /*0320*/  ISETP.EQ.OR P0, PT, R8.reuse, RZ, !P0 ;  /* 0x000000ff0800720c */ /* 0x048fe40004702670 */
[----:B------:R-:W-:-:S11]  /*0330*/  IADD3 R15, PT, PT, R8, R11, RZ ;  /* 0x0000000b080f7210 */ /* 0x000fd60007ffe0ff */
[----:B------:R-:W-:Y:S05]  /*0340*/  @P0 BRA `(.L_x_29) ;  /* 0x00000000002c0947 */ /* 0x000fea0003800000 */
[----:B------:R-:W-:-:S06]  /*0350*/  IMAD.WIDE R8, R0, 0x4, R4 ;  /* 0x0000000400087825 */ /* 0x000fcc00078e0204 */
[----:B------:R-:W2:Y:S02]  /*0360*/  LDG.E R8, desc[UR4][R8.64] ;  /* 0x0000000408087981 */ /* 0x000ea4000c1e1900 */
[----:B--2---:R-:W-:-:S04]  /*0370*/  ISETP.NE.AND P0, PT, R8, RZ, PT ;  /* 0x000000ff0800720c */ /* 0x004fc80003f05270 */
[----:B------:R-:W-:-:S13]  /*0380*/  ISETP.GE.AND P0, PT, R15, R8, P0 ;  /* 0x000000080f00720c */ /* 0x000fda0000706270 */
[----:B------:R-:W0:Y:S01]  /*0390*/  @!P0 LDC.64 R12, c[0x0][0x388] ;  /* 0x0000e200ff0c8b82 */ /* 0x000e220000000a00 */
[----:B------:R-:W-:Y:S02]  /*03a0*/  @!P0 IMAD R7, R6, R3, R2 ;  /* 0x0000000306078224 */ /* 0x000fe400078e0202 */
[----:B0-----:R-:W-:-:S04]  /*03b0*/  @!P0 IMAD.WIDE R10, R0, 0x4, R12 ;  /* 0x00000004000a8825 */ /* 0x001fc800078e020c */
[----:B------:R-:W-:Y:S01]  /*03c0*/  @!P0 IMAD.WIDE R12, R7, 0x4, R12 ;  /* 0x00000004070c8825 */ /* 0x000fe200078e020c */
[----:B------:R0:W-:Y:S04]  /*03d0*/  @!P0 STG.E desc[UR4][R10.64], R15 ;  /* 0x0000000f0a008986 */ /* 0x0001e8000c101904 */
[----:B------:R0:W-:Y:S01]  /*03e0*/  @!P0 STG.E desc[UR4][R12.64], R15 ;  /* 0x0000000f0c008986 */ /* 0x0001e2000c101904 */
[----:B------:R-:W-:Y:S05]  /*03f0*/  @!P0 EXIT ;  /* 0x000000000000894d */ /* 0x000fea0003800000 */
.L_x_29:
[----:B------:R-:W-:Y:S05]  /*0400*/  BSYNC.RECONVERGENT B0 ;  /* 0x0000000000007941 */ /* 0x000fea0003800200 */
.L_x_28:
[----:B------:R-:W-:Y:S01]  /*0410*/  IMAD.WIDE R4, R0, 0x4, R4 ;  /* 0x0000000400047825 */ /* 0x000fe200078e0204 */
[----:B------:R-:W1:Y:S05]  /*0420*/  LDC.64 R8, c[0x0][0x388] ;  /* 0x0000e200ff087b82 */ /* 0x000e6a0000000a00 */
[----:B------:R-:W2:Y:S01]  /*0430*/  LDG.E R5, desc[UR4][R4.64] ;  /* 0x0000000404057981 */ /* 0x000ea2000c1e1900 */
[----:B------:R-:W-:Y:S02]  /*0440*/  IMAD R7, R6, R3, R2 ;  /* 0x0000000306077224 */ /* 0x000fe400078e0202 */
[----:B-1----:R-:W-:-:S04]  /*0450*/  IMAD.WIDE R2, R0, 0x4, R8 ;  /* 0x0000000400027825 */ /* 0x002fc800078e0208 */
[----:B------:R-:W-:Y:S01]  /*0460*/  IMAD.WIDE R8, R7, 0x4, R8 ;  /* 0x0000000407087825 */ /* 0x000fe200078e0208 */
[----:B--2---:R-:W-:Y:S04]  /*0470*/  STG.E desc[UR4][R2.64], R5 ;  /* 0x0000000502007986 */ /* 0x004fe8000c101904 */
[----:B------:R-:W-:Y:S01]  /*0480*/  STG.E desc[UR4][R8.64], R5 ;  /* 0x0000000508007986 */ /* 0x000fe2000c101904 */
[----:B------:R-:W-:Y:S05]  /*0490*/  EXIT ;  /* 0x000000000000794d */ /* 0x000fea0003800000 */
.L_x_30:
        /* <DEDUP_REMOVED lines=14> */
.L_x_36:


//--------------------- .nv.shared.reserved.0     --------------------------
	.section	.nv.shared.reserved.0,"aw",@nobits
	.weak		__nv_reservedSMEM_offset_0_alias
	.size		__nv_reservedSMEM_offset_0_alias, 0, 64
	.other		__nv_reservedSMEM_offset_0_alias,@"STO_CUDA_RESERVED_SHARED STV_DEFAULT"
__nv_reservedSMEM_offset_0_alias:
	.zero		0
	.zero		64


//--------------------- .nv.constant0._Z20ReturnSmallestResultPiPbiS_ --------------------------
	.section	.nv.constant0._Z20ReturnSmallestResultPiPbiS_,"a",@progbits
	.sectionflags	@""
	.align	4
.nv.constant0._Z20ReturnSmallestResultPiPbiS_:
	.zero		928


//--------------------- .nv.constant0._Z20SelectSmallestResultPiPbi --------------------------
	.section	.nv.constant0._Z20SelectSmallestResultPiPbi,"a",@progbits
	.sectionflags	@""
	.align	4
.nv.constant0._Z20SelectSmallestResultPiPbi:
	.zero		916


//--------------------- .nv.constant0._Z21CalculateCycleLengthsPiS_iiS_iPb --------------------------
	.section	.nv.constant0._Z21CalculateCycleLengthsPiS_iiS_iPb,"a",@progbits
	.sectionflags	@""
	.align	4
.nv.constant0._Z21CalculateCycleLengthsPiS_iiS_iPb:
	.zero		944


//--------------------- .nv.constant0._Z20GeneratePermutationsPiiii --------------------------
	.section	.nv.constant0._Z20GeneratePermutationsPiiii,"a",@progbits
	.sectionflags	@""
	.align	4
.nv.constant0._Z20GeneratePermutationsPiiii:
	.zero		916


//--------------------- .nv.constant0._Z14CompressOutputPiiS_S_i --------------------------
	.section	.nv.constant0._Z14CompressOutputPiiS_S_i,"a",@progbits
	.sectionflags	@""
	.align	4
.nv.constant0._Z14CompressOutputPiiS_S_i:
	.zero		932


//--------------------- .nv.constant0._Z13FloydWarshallPiS_ii --------------------------
	.section	.nv.constant0._Z13FloydWarshallPiS_ii,"a",@progbits
	.sectionflags	@""
	.align	4
.nv.constant0._Z13FloydWarshallPiS_ii:
	.zero		920


//--------------------- SYMBOLS --------------------------

	.type		.nv.reservedSmem.offset0,@object
	.size		.nv.reservedSmem.offset0,0x4
